//
// Generated by NVIDIA NVVM Compiler
//
// Compiler Build ID: CL-36424714
// Cuda compilation tools, release 13.0, V13.0.88
// Based on NVVM 20.0.0
//

.version 9.0
.target sm_100
.address_size 64

	// .globl	_Z15officers_kernelyPhPy
.const .align 2 .b8 rare_positions[3168];
.const .align 1 .b8 rare_values[1584];
.const .align 4 .b8 low_rare0[16] = {19, 16, 16, 64, 0, 64, 0, 0, 0, 1, 0, 0, 4, 0, 0, 16};
.const .align 4 .b8 low_rare1[16] = {36, 1, 73, 146, 4, 32, 0, 18, 0, 0, 64, 0, 0, 0, 1};
.const .align 4 .b8 low_rare6[16] = {0, 0, 0, 0, 0, 0, 64, 0, 0, 0, 9, 0, 0, 36};
// _ZZ15officers_kernelyPhPyE6buffer has been demoted
// _ZZ15officers_kernelyPhPyE21buffer_correct_shared has been demoted
// _ZZ15officers_kernelyPhPyE11final_value has been demoted

.visible .entry _Z15officers_kernelyPhPy(
	.param .u64 _Z15officers_kernelyPhPy_param_0,
	.param .u64 .ptr .align 1 _Z15officers_kernelyPhPy_param_1,
	.param .u64 .ptr .align 1 _Z15officers_kernelyPhPy_param_2
)
.maxntid 128
{
	.reg .pred 	%p<36>;
	.reg .b16 	%rs<38>;
	.reg .b32 	%r<288>;
	.reg .b64 	%rd<152>;
	// demoted variable
	.shared .align 1 .b8 _ZZ15officers_kernelyPhPyE6buffer[32768];
	// demoted variable
	.shared .align 8 .u64 _ZZ15officers_kernelyPhPyE21buffer_correct_shared;
	// demoted variable
	.shared .align 1 .u8 _ZZ15officers_kernelyPhPyE11final_value;
	ld.param.u64 	%rd150, [_Z15officers_kernelyPhPy_param_0];
	ld.param.u64 	%rd42, [_Z15officers_kernelyPhPy_param_1];
	ld.param.u64 	%rd43, [_Z15officers_kernelyPhPy_param_2];
	cvta.to.global.u64 	%rd1, %rd42;
	cvta.to.global.u64 	%rd2, %rd43;
	mov.u32 	%r75, %ctaid.x;
	shl.b32 	%r76, %r75, 7;
	cvt.u64.u32 	%rd44, %r76;
	add.s64 	%rd134, %rd150, %rd44;
	mov.u32 	%r1, %tid.x;
	cvt.u64.u32 	%rd4, %r1;
	mov.u32 	%r2, %ntid.x;
	cvt.u16.u32 	%rs5, %r2;
	div.u16 	%rs6, 32767, %rs5;
	add.s16 	%rs7, %rs6, 1;
	cvt.u32.u16 	%r77, %rs7;
	and.b32  	%r3, %r77, 3;
	and.b32  	%r4, %r77, 65532;
	mov.b32 	%r249, 0;
	mov.u32 	%r248, %r249;
$L__BB0_1:
	add.s32 	%r78, %r249, %r1;
	cvt.u64.u32 	%rd45, %r78;
	add.s64 	%rd46, %rd1, %rd45;
	ld.global.u8 	%rs8, [%rd46];
	mov.u32 	%r79, _ZZ15officers_kernelyPhPyE6buffer;
	add.s32 	%r80, %r79, %r78;
	st.shared.u8 	[%r80], %rs8;
	add.s32 	%r81, %r78, %r2;
	cvt.u64.u32 	%rd47, %r81;
	add.s64 	%rd48, %rd1, %rd47;
	ld.global.u8 	%rs9, [%rd48];
	add.s32 	%r82, %r80, %r2;
	st.shared.u8 	[%r82], %rs9;
	add.s32 	%r83, %r81, %r2;
	cvt.u64.u32 	%rd49, %r83;
	add.s64 	%rd50, %rd1, %rd49;
	ld.global.u8 	%rs10, [%rd50];
	add.s32 	%r84, %r82, %r2;
	st.shared.u8 	[%r84], %rs10;
	add.s32 	%r85, %r83, %r2;
	cvt.u64.u32 	%rd51, %r85;
	add.s64 	%rd52, %rd1, %rd51;
	ld.global.u8 	%rs11, [%rd52];
	add.s32 	%r86, %r84, %r2;
	st.shared.u8 	[%r86], %rs11;
	shl.b32 	%r87, %r2, 2;
	add.s32 	%r249, %r87, %r249;
	add.s32 	%r248, %r248, 4;
	setp.ne.s32 	%p1, %r248, %r4;
	@%p1 bra 	$L__BB0_1;
	setp.eq.s32 	%p2, %r3, 0;
	@%p2 bra 	$L__BB0_5;
	mov.b32 	%r250, 0;
$L__BB0_4:
	.pragma "nounroll";
	add.s32 	%r89, %r249, %r1;
	cvt.u64.u32 	%rd53, %r89;
	add.s64 	%rd54, %rd1, %rd53;
	ld.global.u8 	%rs12, [%rd54];
	add.s32 	%r91, %r79, %r89;
	st.shared.u8 	[%r91], %rs12;
	add.s32 	%r249, %r249, %r2;
	add.s32 	%r250, %r250, 1;
	setp.ne.s32 	%p3, %r250, %r3;
	@%p3 bra 	$L__BB0_4;
$L__BB0_5:
	bar.sync 	0;
	ld.global.u64 	%rd55, [%rd2];
	setp.gt.u64 	%p4, %rd55, 2097151;
	@%p4 bra 	$L__BB0_51;
	add.s64 	%rd136, %rd134, %rd4;
$L__BB0_7:
	mov.b32 	%r280, 0;
	mov.u32 	%r281, %r280;
	mov.u32 	%r282, %r280;
	mov.u32 	%r283, %r280;
	mov.u32 	%r284, %r280;
	mov.u32 	%r285, %r280;
	mov.u32 	%r286, %r280;
	mov.u32 	%r287, %r280;
	mov.u32 	%r259, %r280;
$L__BB0_8:
	cvt.u64.u32 	%rd56, %r259;
	mul.wide.u32 	%rd57, %r259, 2;
	mov.u64 	%rd58, rare_positions;
	add.s64 	%rd59, %rd58, %rd57;
	ld.const.u16 	%rs1, [%rd59];
	mov.u64 	%rd60, rare_values;
	add.s64 	%rd61, %rd60, %rd56;
	ld.const.u8 	%rs2, [%rd61];
	add.s16 	%rs13, %rs1, -129;
	setp.gt.u16 	%p5, %rs13, 3966;
	@%p5 bra 	$L__BB0_29;
	setp.ne.s32 	%p6, %r1, 0;
	@%p6 bra 	$L__BB0_16;
	cvt.u64.u16 	%rd62, %rs1;
	sub.s64 	%rd63, %rd134, %rd62;
	add.s64 	%rd10, %rd63, 126;
	setp.gt.u64 	%p7, %rd150, %rd10;
	mov.u64 	%rd141, %rd150;
	@%p7 bra 	$L__BB0_15;
	ld.global.u64 	%rd138, [%rd2];
	mov.u64 	%rd141, %rd150;
	mov.u64 	%rd140, %rd138;
$L__BB0_12:
	setp.ne.s64 	%p8, %rd138, %rd141;
	@%p8 bra 	$L__BB0_14;
$L__BB0_13:
	mov.b32 	%r93, 100;
	// begin inline asm
	nanosleep.u32 %r93;
	// end inline asm
	membar.gl;
	ld.global.u64 	%rd140, [%rd2];
	setp.eq.s64 	%p9, %rd140, %rd138;
	@%p9 bra 	$L__BB0_13;
$L__BB0_14:
	add.s64 	%rd141, %rd141, 128;
	setp.le.u64 	%p10, %rd141, %rd10;
	mov.u64 	%rd138, %rd140;
	@%p10 bra 	$L__BB0_12;
$L__BB0_15:
	st.shared.u64 	[_ZZ15officers_kernelyPhPyE21buffer_correct_shared], %rd141;
$L__BB0_16:
	bar.sync 	0;
	ld.shared.u64 	%rd18, [_ZZ15officers_kernelyPhPyE21buffer_correct_shared];
	setp.ge.u64 	%p11, %rd150, %rd18;
	@%p11 bra 	$L__BB0_28;
	add.s64 	%rd65, %rd150, 128;
	max.u64 	%rd66, %rd18, %rd65;
	not.b64 	%rd67, %rd150;
	add.s64 	%rd19, %rd66, %rd67;
	shr.u64 	%rd68, %rd19, 7;
	add.s64 	%rd20, %rd68, 1;
	setp.lt.u64 	%p12, %rd19, 896;
	@%p12 bra 	$L__BB0_20;
	and.b64  	%rd21, %rd20, 288230376151711736;
	mov.b64 	%rd143, 0;
$L__BB0_19:
	.pragma "nounroll";
	add.s64 	%rd70, %rd150, %rd4;
	and.b64  	%rd71, %rd70, 65535;
	add.s64 	%rd72, %rd1, %rd71;
	ld.global.u8 	%rs14, [%rd72];
	cvt.u32.u64 	%r94, %rd150;
	add.s32 	%r95, %r1, %r94;
	and.b32  	%r96, %r95, 32767;
	mov.u32 	%r97, _ZZ15officers_kernelyPhPyE6buffer;
	add.s32 	%r98, %r97, %r96;
	st.shared.u8 	[%r98], %rs14;
	add.s64 	%rd73, %rd70, 128;
	and.b64  	%rd74, %rd73, 65535;
	add.s64 	%rd75, %rd1, %rd74;
	ld.global.u8 	%rs15, [%rd75];
	add.s32 	%r99, %r95, 128;
	and.b32  	%r100, %r99, 32767;
	add.s32 	%r101, %r97, %r100;
	st.shared.u8 	[%r101], %rs15;
	add.s64 	%rd76, %rd70, 256;
	and.b64  	%rd77, %rd76, 65535;
	add.s64 	%rd78, %rd1, %rd77;
	ld.global.u8 	%rs16, [%rd78];
	add.s32 	%r102, %r95, 256;
	and.b32  	%r103, %r102, 32767;
	add.s32 	%r104, %r97, %r103;
	st.shared.u8 	[%r104], %rs16;
	add.s64 	%rd79, %rd70, 384;
	and.b64  	%rd80, %rd79, 65535;
	add.s64 	%rd81, %rd1, %rd80;
	ld.global.u8 	%rs17, [%rd81];
	add.s32 	%r105, %r95, 384;
	and.b32  	%r106, %r105, 32767;
	add.s32 	%r107, %r97, %r106;
	st.shared.u8 	[%r107], %rs17;
	add.s64 	%rd82, %rd70, 512;
	and.b64  	%rd83, %rd82, 65535;
	add.s64 	%rd84, %rd1, %rd83;
	ld.global.u8 	%rs18, [%rd84];
	add.s32 	%r108, %r95, 512;
	and.b32  	%r109, %r108, 32767;
	add.s32 	%r110, %r97, %r109;
	st.shared.u8 	[%r110], %rs18;
	add.s64 	%rd85, %rd70, 640;
	and.b64  	%rd86, %rd85, 65535;
	add.s64 	%rd87, %rd1, %rd86;
	ld.global.u8 	%rs19, [%rd87];
	add.s32 	%r111, %r95, 640;
	and.b32  	%r112, %r111, 32767;
	add.s32 	%r113, %r97, %r112;
	st.shared.u8 	[%r113], %rs19;
	add.s64 	%rd88, %rd70, 768;
	and.b64  	%rd89, %rd88, 65535;
	add.s64 	%rd90, %rd1, %rd89;
	ld.global.u8 	%rs20, [%rd90];
	add.s32 	%r114, %r95, 768;
	and.b32  	%r115, %r114, 32767;
	add.s32 	%r116, %r97, %r115;
	st.shared.u8 	[%r116], %rs20;
	add.s64 	%rd91, %rd70, 896;
	and.b64  	%rd92, %rd91, 65535;
	add.s64 	%rd93, %rd1, %rd92;
	ld.global.u8 	%rs21, [%rd93];
	add.s32 	%r117, %r95, 896;
	and.b32  	%r118, %r117, 32767;
	add.s32 	%r119, %r97, %r118;
	st.shared.u8 	[%r119], %rs21;
	add.s64 	%rd150, %rd150, 1024;
	add.s64 	%rd143, %rd143, 8;
	setp.ne.s64 	%p13, %rd143, %rd21;
	@%p13 bra 	$L__BB0_19;
$L__BB0_20:
	and.b64  	%rd28, %rd20, 7;
	setp.eq.s64 	%p14, %rd28, 0;
	@%p14 bra 	$L__BB0_28;
	setp.lt.u64 	%p15, %rd28, 4;
	@%p15 bra 	$L__BB0_23;
	add.s64 	%rd95, %rd150, %rd4;
	and.b64  	%rd96, %rd95, 65535;
	add.s64 	%rd97, %rd1, %rd96;
	ld.global.u8 	%rs22, [%rd97];
	cvt.u32.u64 	%r120, %rd150;
	add.s32 	%r121, %r1, %r120;
	and.b32  	%r122, %r121, 32767;
	mov.u32 	%r123, _ZZ15officers_kernelyPhPyE6buffer;
	add.s32 	%r124, %r123, %r122;
	st.shared.u8 	[%r124], %rs22;
	add.s64 	%rd98, %rd95, 128;
	and.b64  	%rd99, %rd98, 65535;
	add.s64 	%rd100, %rd1, %rd99;
	ld.global.u8 	%rs23, [%rd100];
	add.s32 	%r125, %r121, 128;
	and.b32  	%r126, %r125, 32767;
	add.s32 	%r127, %r123, %r126;
	st.shared.u8 	[%r127], %rs23;
	add.s64 	%rd101, %rd95, 256;
	and.b64  	%rd102, %rd101, 65535;
	add.s64 	%rd103, %rd1, %rd102;
	ld.global.u8 	%rs24, [%rd103];
	add.s32 	%r128, %r121, 256;
	and.b32  	%r129, %r128, 32767;
	add.s32 	%r130, %r123, %r129;
	st.shared.u8 	[%r130], %rs24;
	add.s64 	%rd104, %rd95, 384;
	and.b64  	%rd105, %rd104, 65535;
	add.s64 	%rd106, %rd1, %rd105;
	ld.global.u8 	%rs25, [%rd106];
	add.s32 	%r131, %r121, 384;
	and.b32  	%r132, %r131, 32767;
	add.s32 	%r133, %r123, %r132;
	st.shared.u8 	[%r133], %rs25;
	add.s64 	%rd150, %rd150, 512;
$L__BB0_23:
	and.b64  	%rd108, %rd20, 3;
	setp.eq.s64 	%p16, %rd108, 0;
	@%p16 bra 	$L__BB0_28;
	setp.eq.s64 	%p17, %rd108, 1;
	@%p17 bra 	$L__BB0_26;
	add.s64 	%rd109, %rd150, %rd4;
	and.b64  	%rd110, %rd109, 65535;
	add.s64 	%rd111, %rd1, %rd110;
	ld.global.u8 	%rs26, [%rd111];
	cvt.u32.u64 	%r134, %rd150;
	add.s32 	%r135, %r1, %r134;
	and.b32  	%r136, %r135, 32767;
	mov.u32 	%r137, _ZZ15officers_kernelyPhPyE6buffer;
	add.s32 	%r138, %r137, %r136;
	st.shared.u8 	[%r138], %rs26;
	add.s64 	%rd112, %rd109, 128;
	and.b64  	%rd113, %rd112, 65535;
	add.s64 	%rd114, %rd1, %rd113;
	ld.global.u8 	%rs27, [%rd114];
	add.s32 	%r139, %r135, 128;
	and.b32  	%r140, %r139, 32767;
	add.s32 	%r141, %r137, %r140;
	st.shared.u8 	[%r141], %rs27;
	add.s64 	%rd150, %rd150, 256;
$L__BB0_26:
	and.b64  	%rd115, %rd19, 128;
	setp.ne.s64 	%p18, %rd115, 0;
	@%p18 bra 	$L__BB0_28;
	add.s64 	%rd116, %rd150, %rd4;
	and.b64  	%rd117, %rd116, 65535;
	add.s64 	%rd118, %rd1, %rd117;
	ld.global.u8 	%rs28, [%rd118];
	cvt.u32.u64 	%r142, %rd150;
	add.s32 	%r143, %r1, %r142;
	and.b32  	%r144, %r143, 32767;
	mov.u32 	%r145, _ZZ15officers_kernelyPhPyE6buffer;
	add.s32 	%r146, %r145, %r144;
	st.shared.u8 	[%r146], %rs28;
	add.s64 	%rd150, %rd150, 128;
$L__BB0_28:
	bar.sync 	0;
$L__BB0_29:
	cvt.u32.u16 	%r147, %rs1;
	setp.gt.u32 	%p19, %r1, %r147;
	@%p19 bra 	$L__BB0_31;
	cvt.u64.u16 	%rd119, %rs1;
	mov.b64 	%rd120, -1;
	cvt.u32.u64 	%r180, %rd120;
	cvt.u32.u64 	%r181, %rd119;
	xor.b32  	%r182, %r181, %r180;
	cvt.u32.u64 	%r183, %rd136;
	add.s32 	%r184, %r183, %r182;
	and.b32  	%r185, %r184, 32767;
	mov.u32 	%r186, _ZZ15officers_kernelyPhPyE6buffer;
	add.s32 	%r187, %r186, %r185;
	ld.shared.u8 	%rs29, [%r187];
	xor.b16  	%rs30, %rs29, %rs2;
	cvt.u32.u16 	%r188, %rs30;
	and.b32  	%r151, %r188, 255;
	mov.b32 	%r177, 0;
	mov.b32 	%r178, 1;
	// begin inline asm
	shf.l.clamp.b32 %r148, %r177, %r178, %r151;
	// end inline asm
	or.b32  	%r280, %r280, %r148;
	add.s32 	%r155, %r151, -32;
	// begin inline asm
	shf.l.clamp.b32 %r152, %r177, %r178, %r155;
	// end inline asm
	or.b32  	%r281, %r281, %r152;
	add.s32 	%r159, %r151, -64;
	// begin inline asm
	shf.l.clamp.b32 %r156, %r177, %r178, %r159;
	// end inline asm
	or.b32  	%r282, %r282, %r156;
	add.s32 	%r163, %r151, -96;
	// begin inline asm
	shf.l.clamp.b32 %r160, %r177, %r178, %r163;
	// end inline asm
	or.b32  	%r283, %r283, %r160;
	add.s32 	%r167, %r151, -128;
	// begin inline asm
	shf.l.clamp.b32 %r164, %r177, %r178, %r167;
	// end inline asm
	or.b32  	%r284, %r284, %r164;
	add.s32 	%r171, %r151, -160;
	// begin inline asm
	shf.l.clamp.b32 %r168, %r177, %r178, %r171;
	// end inline asm
	or.b32  	%r285, %r285, %r168;
	add.s32 	%r175, %r151, -192;
	// begin inline asm
	shf.l.clamp.b32 %r172, %r177, %r178, %r175;
	// end inline asm
	or.b32  	%r286, %r286, %r172;
	add.s32 	%r179, %r151, -224;
	// begin inline asm
	shf.l.clamp.b32 %r176, %r177, %r178, %r179;
	// end inline asm
	or.b32  	%r287, %r287, %r176;
$L__BB0_31:
	add.s32 	%r259, %r259, 1;
	setp.ne.s32 	%p20, %r259, 1584;
	@%p20 bra 	$L__BB0_8;
	cvt.u32.u64 	%r190, %rd136;
	and.b32  	%r191, %r190, 32767;
	mov.u32 	%r192, _ZZ15officers_kernelyPhPyE6buffer;
	add.s32 	%r39, %r192, %r191;
	mov.b32 	%r277, 0;
	mov.u32 	%r276, %r1;
$L__BB0_33:
	add.s32 	%r276, %r276, -1;
	shr.u32 	%r193, %r276, 5;
	min.u32 	%r51, %r193, 3;
	setp.ne.s32 	%p21, %r1, %r277;
	@%p21 bra 	$L__BB0_42;
	setp.ne.s32 	%p22, %r280, -1;
	mov.b32 	%r278, 0;
	mov.u32 	%r279, %r280;
	@%p22 bra 	$L__BB0_41;
	setp.ne.s32 	%p23, %r281, -1;
	mov.b32 	%r278, 32;
	mov.u32 	%r279, %r281;
	@%p23 bra 	$L__BB0_41;
	setp.ne.s32 	%p24, %r282, -1;
	mov.b32 	%r278, 64;
	mov.u32 	%r279, %r282;
	@%p24 bra 	$L__BB0_41;
	setp.ne.s32 	%p25, %r283, -1;
	mov.b32 	%r278, 96;
	mov.u32 	%r279, %r283;
	@%p25 bra 	$L__BB0_41;
	setp.ne.s32 	%p26, %r284, -1;
	mov.b32 	%r278, 128;
	mov.u32 	%r279, %r284;
	@%p26 bra 	$L__BB0_41;
	setp.ne.s32 	%p27, %r285, -1;
	mov.b32 	%r278, 160;
	mov.u32 	%r279, %r285;
	@%p27 bra 	$L__BB0_41;
	setp.eq.s32 	%p28, %r286, -1;
	selp.b32 	%r278, 224, 192, %p28;
	selp.b32 	%r279, %r287, %r286, %p28;
$L__BB0_41:
	not.b32 	%r200, %r279;
	brev.b32 	%r201, %r200;
	bfind.shiftamt.u32 	%r202, %r201;
	add.s32 	%r203, %r278, %r202;
	cvt.u16.u32 	%rs31, %r203;
	st.shared.u8 	[_ZZ15officers_kernelyPhPyE11final_value], %rs31;
	st.shared.u8 	[%r39], %rs31;
$L__BB0_42:
	bar.sync 	0;
	setp.le.u32 	%p29, %r1, %r277;
	@%p29 bra 	$L__BB0_47;
	ld.shared.u8 	%rs3, [_ZZ15officers_kernelyPhPyE11final_value];
	not.b32 	%r204, %r277;
	add.s32 	%r205, %r1, %r204;
	mul.wide.u32 	%rd121, %r51, 4;
	mov.u64 	%rd122, low_rare0;
	add.s64 	%rd123, %rd122, %rd121;
	ld.const.u32 	%r206, [%rd123];
	and.b32  	%r207, %r205, 31;
	mov.b32 	%r208, 1;
	shl.b32 	%r56, %r208, %r207;
	and.b32  	%r209, %r206, %r56;
	setp.ne.s32 	%p30, %r209, 0;
	mov.b16 	%rs37, 0;
	@%p30 bra 	$L__BB0_46;
	mul.wide.u32 	%rd124, %r51, 4;
	mov.u64 	%rd125, low_rare1;
	add.s64 	%rd126, %rd125, %rd124;
	ld.const.u32 	%r210, [%rd126];
	and.b32  	%r211, %r210, %r56;
	setp.ne.s32 	%p31, %r211, 0;
	mov.b16 	%rs37, 1;
	@%p31 bra 	$L__BB0_46;
	mov.u64 	%rd128, low_rare6;
	add.s64 	%rd129, %rd128, %rd124;
	ld.const.u32 	%r212, [%rd129];
	and.b32  	%r213, %r212, %r56;
	setp.eq.s32 	%p32, %r213, 0;
	mov.b16 	%rs37, 2;
	@%p32 bra 	$L__BB0_47;
$L__BB0_46:
	xor.b16  	%rs35, %rs37, %rs3;
	cvt.u32.u16 	%r246, %rs35;
	and.b32  	%r217, %r246, 255;
	mov.b32 	%r243, 0;
	mov.b32 	%r244, 1;
	// begin inline asm
	shf.l.clamp.b32 %r214, %r243, %r244, %r217;
	// end inline asm
	or.b32  	%r280, %r280, %r214;
	add.s32 	%r221, %r217, -32;
	// begin inline asm
	shf.l.clamp.b32 %r218, %r243, %r244, %r221;
	// end inline asm
	or.b32  	%r281, %r281, %r218;
	add.s32 	%r225, %r217, -64;
	// begin inline asm
	shf.l.clamp.b32 %r222, %r243, %r244, %r225;
	// end inline asm
	or.b32  	%r282, %r282, %r222;
	add.s32 	%r229, %r217, -96;
	// begin inline asm
	shf.l.clamp.b32 %r226, %r243, %r244, %r229;
	// end inline asm
	or.b32  	%r283, %r283, %r226;
	add.s32 	%r233, %r217, -128;
	// begin inline asm
	shf.l.clamp.b32 %r230, %r243, %r244, %r233;
	// end inline asm
	or.b32  	%r284, %r284, %r230;
	add.s32 	%r237, %r217, -160;
	// begin inline asm
	shf.l.clamp.b32 %r234, %r243, %r244, %r237;
	// end inline asm
	or.b32  	%r285, %r285, %r234;
	add.s32 	%r241, %r217, -192;
	// begin inline asm
	shf.l.clamp.b32 %r238, %r243, %r244, %r241;
	// end inline asm
	or.b32  	%r286, %r286, %r238;
	add.s32 	%r245, %r217, -224;
	// begin inline asm
	shf.l.clamp.b32 %r242, %r243, %r244, %r245;
	// end inline asm
	or.b32  	%r287, %r287, %r242;
$L__BB0_47:
	add.s32 	%r277, %r277, 1;
	setp.ne.s32 	%p33, %r277, 128;
	@%p33 bra 	$L__BB0_33;
	setp.ne.s32 	%p34, %r1, 0;
	ld.shared.u8 	%rs36, [%r39];
	and.b64  	%rd130, %rd136, 65535;
	add.s64 	%rd131, %rd1, %rd130;
	st.global.u8 	[%rd131], %rs36;
	membar.gl;
	@%p34 bra 	$L__BB0_50;
	atom.global.add.u64 	%rd132, [%rd2], 128;
$L__BB0_50:
	add.s64 	%rd150, %rd150, 128;
	add.s64 	%rd136, %rd136, 4096;
	add.s64 	%rd134, %rd134, 4096;
	ld.global.u64 	%rd133, [%rd2];
	setp.lt.u64 	%p35, %rd133, 2097152;
	@%p35 bra 	$L__BB0_7;
$L__BB0_51:
	ret;

}


// ===== COMPILED SASS (sm_100) =====

	.target	sm_100

	.elftype	@"ET_EXEC"


//--------------------- .note.nv.tkinfo           --------------------------
	.section	.note.nv.tkinfo,"",@"SHT_NOTE"
	.sectionflags	@"SHF_NOTE_NV_TKINFO"
	.tkinfo
        /*0018*/ 	.word	0x00000002
        /*0030*/ 	.string	""
        /*0030*/ 	.string	"ptxas"
        /*0030*/ 	.string	"Cuda compilation tools, release 13.0, V13.0.88"
        /*0030*/ 	.string	"Build cuda_13.0.r13.0/compiler.36424714_0"
        /*0030*/ 	.string	"-arch sm_100 -m 64 "



//--------------------- .note.nv.cuinfo           --------------------------
	.section	.note.nv.cuinfo,"",@"SHT_NOTE"
	.sectionflags	@"SHF_NOTE_NV_CUINFO"
        /*0018*/ 	.short	0x0002
        /*001a*/ 	.short	0x0064
        /*001c*/ 	.short	0x0082
	.zero		2


//--------------------- .nv.info                  --------------------------
	.section	.nv.info,"",@"SHT_CUDA_INFO"
	.align	4


	//----- nvinfo : EIATTR_REGCOUNT
	.align		4
        /*0000*/ 	.byte	0x04, 0x2f
        /*0002*/ 	.short	(.L_6 - .L_5)
	.align		4
.L_5:
        /*0004*/ 	.word	index@(_Z15officers_kernelyPhPy)
        /*0008*/ 	.word	0x00000029


	//----- nvinfo : EIATTR_FRAME_SIZE
	.align		4
.L_6:
        /*000c*/ 	.byte	0x04, 0x11
        /*000e*/ 	.short	(.L_8 - .L_7)
	.align		4
.L_7:
        /*0010*/ 	.word	index@($__internal_0_$__cuda_sm20_div_u16)
        /*0014*/ 	.word	0x00000000


	//----- nvinfo : EIATTR_FRAME_SIZE
	.align		4
.L_8:
        /*0018*/ 	.byte	0x04, 0x11
        /*001a*/ 	.short	(.L_10 - .L_9)
	.align		4
.L_9:
        /*001c*/ 	.word	index@(_Z15officers_kernelyPhPy)
        /*0020*/ 	.word	0x00000000


	//----- nvinfo : EIATTR_MIN_STACK_SIZE
	.align		4
.L_10:
        /*0024*/ 	.byte	0x04, 0x12
        /*0026*/ 	.short	(.L_12 - .L_11)
	.align		4
.L_11:
        /*0028*/ 	.word	index@(_Z15officers_kernelyPhPy)
        /*002c*/ 	.word	0x00000000
.L_12:


//--------------------- .nv.compat                --------------------------
	.section	.nv.compat,"",@"SHT_CUDA_COMPAT_INFO"
	.align	4
        /*0000*/ 	.byte	0x02, 0x09, 0x00, 0x00, 0x02, 0x02, 0x01, 0x00, 0x02, 0x05, 0x05, 0x00, 0x03, 0x07, 0x01, 0x01
        /*0010*/ 	.byte	0x02, 0x03, 0x00, 0x00, 0x02, 0x06, 0x01, 0x00, 0x04, 0x0b, 0x08, 0x00, 0x01, 0x00, 0x00, 0x00
        /*0020*/ 	.byte	0x00, 0x00, 0x00, 0x00


//--------------------- .nv.info._Z15officers_kernelyPhPy --------------------------
	.section	.nv.info._Z15officers_kernelyPhPy,"",@"SHT_CUDA_INFO"
	.sectionflags	@""
	.align	4


	//----- nvinfo : EIATTR_CUDA_API_VERSION
	.align		4
        /*0000*/ 	.byte	0x04, 0x37
        /*0002*/ 	.short	(.L_14 - .L_13)
.L_13:
        /*0004*/ 	.word	0x00000082


	//----- nvinfo : EIATTR_KPARAM_INFO
	.align		4
.L_14:
        /*0008*/ 	.byte	0x04, 0x17
        /*000a*/ 	.short	(.L_16 - .L_15)
.L_15:
        /*000c*/ 	.word	0x00000000
        /*0010*/ 	.short	0x0002
        /*0012*/ 	.short	0x0010
        /*0014*/ 	.byte	0x00, 0xf5, 0x21, 0x00


	//----- nvinfo : EIATTR_KPARAM_INFO
	.align		4
.L_16:
        /*0018*/ 	.byte	0x04, 0x17
        /*001a*/ 	.short	(.L_18 - .L_17)
.L_17:
        /*001c*/ 	.word	0x00000000
        /*0020*/ 	.short	0x0001
        /*0022*/ 	.short	0x0008
        /*0024*/ 	.byte	0x00, 0xf5, 0x21, 0x00


	//----- nvinfo : EIATTR_KPARAM_INFO
	.align		4
.L_18:
        /*0028*/ 	.byte	0x04, 0x17
        /*002a*/ 	.short	(.L_20 - .L_19)
.L_19:
        /*002c*/ 	.word	0x00000000
        /*0030*/ 	.short	0x0000
        /*0032*/ 	.short	0x0000
        /*0034*/ 	.byte	0x00, 0xf0, 0x21, 0x00


	//----- nvinfo : EIATTR_SPARSE_MMA_MASK
	.align		4
.L_20:
        /*0038*/ 	.byte	0x03, 0x50
        /*003a*/ 	.short	0x0000


	//----- nvinfo : EIATTR_MAXREG_COUNT
	.align		4
        /*003c*/ 	.byte	0x03, 0x1b
        /*003e*/ 	.short	0x00ff


	//----- nvinfo : EIATTR_NUM_BARRIERS
	.align		4
        /*0040*/ 	.byte	0x02, 0x4c
        /*0042*/ 	.byte	0x01
	.zero		1


	//----- nvinfo : EIATTR_MERCURY_ISA_VERSION
	.align		4
        /*0044*/ 	.byte	0x03, 0x5f
        /*0046*/ 	.short	0x0101


	//----- nvinfo : EIATTR_VRC_CTA_INIT_COUNT
	.align		4
        /*0048*/ 	.byte	0x02, 0x4a
	.zero		1
	.zero		1


	//----- nvinfo : EIATTR_EXIT_INSTR_OFFSETS
	.align		4
        /*004c*/ 	.byte	0x04, 0x1c
        /*004e*/ 	.short	(.L_22 - .L_21)


	//   ....[0]....
.L_21:
        /*0050*/ 	.word	0x00000ef0


	//   ....[1]....
        /*0054*/ 	.word	0x000028d0


	//----- nvinfo : EIATTR_MAX_THREADS
	.align		4
.L_22:
        /*0058*/ 	.byte	0x04, 0x05
        /*005a*/ 	.short	(.L_24 - .L_23)
.L_23:
        /*005c*/ 	.word	0x00000080
        /*0060*/ 	.word	0x00000001
        /*0064*/ 	.word	0x00000001


	//----- nvinfo : EIATTR_CRS_STACK_SIZE
	.align		4
.L_24:
        /*0068*/ 	.byte	0x04, 0x1e
        /*006a*/ 	.short	(.L_26 - .L_25)
.L_25:
        /*006c*/ 	.word	0x00000000


	//----- nvinfo : EIATTR_CBANK_PARAM_SIZE
	.align		4
.L_26:
        /*0070*/ 	.byte	0x03, 0x19
        /*0072*/ 	.short	0x0018


	//----- nvinfo : EIATTR_PARAM_CBANK
	.align		4
        /*0074*/ 	.byte	0x04, 0x0a
        /*0076*/ 	.short	(.L_28 - .L_27)
	.align		4
.L_27:
        /*0078*/ 	.word	index@(.nv.constant0._Z15officers_kernelyPhPy)
        /*007c*/ 	.short	0x0380
        /*007e*/ 	.short	0x0018


	//----- nvinfo : EIATTR_SW_WAR
	.align		4
.L_28:
        /*0080*/ 	.byte	0x04, 0x36
        /*0082*/ 	.short	(.L_30 - .L_29)
.L_29:
        /*0084*/ 	.word	0x00000008
.L_30:


//--------------------- .nv.callgraph             --------------------------
	.section	.nv.callgraph,"",@"SHT_CUDA_CALLGRAPH"
	.align	4
	.sectionentsize	8
	.align		4
        /*0000*/ 	.word	0x00000000
	.align		4
        /*0004*/ 	.word	0xffffffff
	.align		4
        /*0008*/ 	.word	0x00000000
	.align		4
        /*000c*/ 	.word	0xfffffffe
	.align		4
        /*0010*/ 	.word	0x00000000
	.align		4
        /*0014*/ 	.word	0xfffffffd
	.align		4
        /*0018*/ 	.word	0x00000000
	.align		4
        /*001c*/ 	.word	0xfffffffc


//--------------------- .nv.constant3             --------------------------
	.section	.nv.constant3,"a",@progbits
	.align	4
.nv.constant3:
	.type		rare_positions,@object
	.size		rare_positions,(rare_values - rare_positions)
rare_positions:
	.zero		3168
	.type		rare_values,@object
	.size		rare_values,(low_rare0 - rare_values)
rare_values:
	.zero		1584
	.type		low_rare0,@object
	.size		low_rare0,(low_rare1 - low_rare0)
low_rare0:
        /*1290*/ 	.byte	0x13, 0x10, 0x10, 0x40, 0x00, 0x40, 0x00, 0x00, 0x00, 0x01, 0x00, 0x00, 0x04, 0x00, 0x00, 0x10
	.type		low_rare1,@object
	.size		low_rare1,(low_rare6 - low_rare1)
low_rare1:
        /*12a0*/ 	.byte	0x24, 0x01, 0x49, 0x92, 0x04, 0x20, 0x00, 0x12, 0x00, 0x00, 0x40, 0x00, 0x00, 0x00, 0x01, 0x00
	.type		low_rare6,@object
	.size		low_rare6,(.L_4 - low_rare6)
low_rare6:
        /*12b0*/ 	.byte	0x00, 0x00, 0x00, 0x00, 0x00, 0x00, 0x40, 0x00, 0x00, 0x00, 0x09, 0x00, 0x00, 0x24, 0x00, 0x00
.L_4:


//--------------------- .text._Z15officers_kernelyPhPy --------------------------
	.section	.text._Z15officers_kernelyPhPy,"ax",@progbits
	.align	128
        .global         _Z15officers_kernelyPhPy
        .type           _Z15officers_kernelyPhPy,@function
        .size           _Z15officers_kernelyPhPy,(.L_x_35 - _Z15officers_kernelyPhPy)
        .other          _Z15officers_kernelyPhPy,@"STO_CUDA_ENTRY STV_DEFAULT"
_Z15officers_kernelyPhPy:
.text._Z15officers_kernelyPhPy:
[----:B------:R-:W-:Y:S08]  /*0000*/  LDC R1, c[0x0][0x37c] ;  /* 0x0000df00ff017b82 */ /* 0x000ff00000000800 */
[----:B------:R-:W0:Y:S01]  /*0010*/  S2UR UR4, SR_CTAID.X ;  /* 0x00000000000479c3 */ /* 0x000e220000002500 */
[----:B------:R-:W0:Y:S01]  /*0020*/  LDCU.64 UR6, c[0x0][0x380] ;  /* 0x00007000ff0677ac */ /* 0x000e220008000a00 */
[----:B------:R-:W1:Y:S01]  /*0030*/  S2R R0, SR_TID.X ;  /* 0x0000000000007919 */ /* 0x000e620000002100 */
[----:B------:R-:W-:Y:S01]  /*0040*/  MOV R9, 0xd0 ;  /* 0x000000d000097802 */ /* 0x000fe20000000f00 */
[----:B------:R-:W2:Y:S01]  /*0050*/  LDCU UR12, c[0x0][0x360] ;  /* 0x00006c00ff0c77ac */ /* 0x000ea20008000800 */
[----:B------:R-:W3:Y:S01]  /*0060*/  LDCU.64 UR8, c[0x0][0x380] ;  /* 0x00007000ff0877ac */ /* 0x000ee20008000a00 */
[----:B0-----:R-:W-:-:S02]  /*0070*/  ULEA UR4, UP0, UR4, UR6, 0x7 ;  /* 0x0000000604047291 */ /* 0x001fc4000f8038ff */
[----:B--2---:R-:W-:Y:S02]  /*0080*/  ULOP3.LUT UR6, UR12, 0xffff, URZ, 0xc0, !UPT ;  /* 0x0000ffff0c067892 */ /* 0x004fe4000f8ec0ff */
[----:B------:R-:W-:Y:S02]  /*0090*/  UIADD3.X UR5, UPT, UPT, URZ, UR7, URZ, UP0, !UPT ;  /* 0x00000007ff057290 */ /* 0x000fe400087fe4ff */
[----:B------:R-:W-:-:S04]  /*00a0*/  IMAD.U32 R3, RZ, RZ, UR4 ;  /* 0x00000004ff037e24 */ /* 0x000fc8000f8e00ff */
[----:B-1-3--:R-:W-:-:S07]  /*00b0*/  IMAD.U32 R2, RZ, RZ, UR5 ;  /* 0x00000005ff027e24 */ /* 0x00afce000f8e00ff */
[----:B------:R-:W-:Y:S05]  /*00c0*/  CALL.REL.NOINC `($__internal_0_$__cuda_sm20_div_u16) ;  /* 0x0000002800047944 */ /* 0x000fea0003c00000 */
[----:B------:R-:W-:Y:S01]  /*00d0*/  VIADD R4, R8, 0x1 ;  /* 0x0000000108047836 */ /* 0x000fe20000000000 */
[----:B------:R-:W0:Y:S04]  /*00e0*/  LDCU.64 UR10, c[0x0][0x358] ;  /* 0x00006b00ff0a77ac */ /* 0x000e280008000a00 */
[----:B------:R-:W-:Y:S01]  /*00f0*/  LOP3.LUT R4, R4, 0xffff, RZ, 0xc0, !PT ;  /* 0x0000ffff04047812 */ /* 0x000fe200078ec0ff */
[----:B------:R-:W-:Y:S01]  /*0100*/  UMOV UR4, URZ ;  /* 0x000000ff00047c82 */ /* 0x000fe20008000000 */
[----:B------:R-:W-:Y:S02]  /*0110*/  UMOV UR5, URZ ;  /* 0x000000ff00057c82 */ /* 0x000fe40008000000 */
[C---:B------:R-:W-:Y:S02]  /*0120*/  LOP3.LUT R22, R4.reuse, 0xfffc, RZ, 0xc0, !PT ;  /* 0x0000fffc04167812 */ /* 0x040fe400078ec0ff */
[----:B------:R-:W-:-:S02]  /*0130*/  LOP3.LUT R4, R4, 0x3, RZ, 0xc0, !PT ;  /* 0x0000000304047812 */ /* 0x000fc400078ec0ff */
[----:B------:R-:W-:-:S13]  /*0140*/  ISETP.GT.AND P0, PT, R22, RZ, PT ;  /* 0x000000ff1600720c */ /* 0x000fda0003f04270 */
[----:B0-----:R-:W-:Y:S05]  /*0150*/  @!P0 BRA `(.L_x_0) ;  /* 0x0000000800a08947 */ /* 0x001fea0003800000 */
[----:B------:R-:W-:Y:S01]  /*0160*/  VIADD R5, R22, -UR5 ;  /* 0x8000000516057c36 */ /* 0x000fe20008000000 */
[----:B------:R-:W-:-:S04]  /*0170*/  PLOP3.LUT P0, PT, PT, PT, PT, 0x80, 0x8 ;  /* 0x000000000008781c */ /* 0x000fc80003f0f070 */
[----:B------:R-:W-:-:S13]  /*0180*/  ISETP.GT.AND P1, PT, R5, 0xc, PT ;  /* 0x0000000c0500780c */ /* 0x000fda0003f24270 */
[----:B------:R-:W-:Y:S05]  /*0190*/  @!P1 BRA `(.L_x_1) ;  /* 0x0000000400a49947 */ /* 0x000fea0003800000 */
[----:B------:R-:W0:Y:S01]  /*01a0*/  S2UR UR7, SR_CgaCtaId ;  /* 0x00000000000779c3 */ /* 0x000e220000008800 */
[----:B------:R-:W-:Y:S01]  /*01b0*/  PLOP3.LUT P0, PT, PT, PT, PT, 0x8, 0x80 ;  /* 0x000000000080781c */ /* 0x000fe20003f0e170 */
[----:B------:R-:W-:Y:S01]  /*01c0*/  VIADD R35, R22, 0xfffffff4 ;  /* 0xfffffff416237836 */ /* 0x000fe20000000000 */
[----:B------:R-:W-:Y:S01]  /*01d0*/  UMOV UR6, 0x400 ;  /* 0x0000040000067882 */ /* 0x000fe20000000000 */
[----:B------:R-:W1:Y:S02]  /*01e0*/  LDCU.64 UR14, c[0x0][0x388] ;  /* 0x00007100ff0e77ac */ /* 0x000e640008000a00 */
[----:B01----:R-:W-:-:S12]  /*01f0*/  ULEA UR6, UR7, UR6, 0x18 ;  /* 0x0000000607067291 */ /* 0x003fd8000f8ec0ff */
.L_x_2:
[----:B0-----:R-:W-:Y:S01]  /*0200*/  VIADD R5, R0, UR4 ;  /* 0x0000000400057c36 */ /* 0x001fe20008000000 */
[----:B------:R-:W-:-:S03]  /*0210*/  ULEA UR4, UR12, UR4, 0x2 ;  /* 0x000000040c047291 */ /* 0x000fc6000f8e10ff */
[C---:B------:R-:W-:Y:S01]  /*0220*/  VIADD R9, R5.reuse, UR12 ;  /* 0x0000000c05097c36 */ /* 0x040fe20008000000 */
[----:B------:R-:W-:Y:S02]  /*0230*/  IADD3 R6, P1, PT, R5, UR14, RZ ;  /* 0x0000000e05067c10 */ /* 0x000fe4000ff3e0ff */
[C---:B------:R-:W-:Y:S01]  /*0240*/  VIADD R23, R0.reuse, UR4 ;  /* 0x0000000400177c36 */ /* 0x040fe20008000000 */
[----:B------:R-:W-:Y:S02]  /*0250*/  ULEA UR4, UR12, UR4, 0x2 ;  /* 0x000000040c047291 */ /* 0x000fe4000f8e10ff */
[----:B------:R-:W-:Y:S01]  /*0260*/  IMAD.X R7, RZ, RZ, UR15, P1 ;  /* 0x0000000fff077e24 */ /* 0x000fe200088e06ff */
[C---:B------:R-:W-:Y:S01]  /*0270*/  IADD3 R8, P1, PT, R9.reuse, UR14, RZ ;  /* 0x0000000e09087c10 */ /* 0x040fe2000ff3e0ff */
[----:B------:R-:W-:Y:S01]  /*0280*/  VIADD R17, R9, UR12 ;  /* 0x0000000c09117c36 */ /* 0x000fe20008000000 */
[C---:B------:R-:W-:Y:S01]  /*0290*/  IADD3 R12, P2, PT, R23.reuse, UR14, RZ ;  /* 0x0000000e170c7c10 */ /* 0x040fe2000ff5e0ff */
[----:B------:R-:W-:Y:S01]  /*02a0*/  VIADD R20, R23, UR12 ;  /* 0x0000000c17147c36 */ /* 0x000fe20008000000 */
[----:B------:R0:W2:Y:S01]  /*02b0*/  LDG.E.U8 R18, desc[UR10][R6.64] ;  /* 0x0000000a06127981 */ /* 0x0000a2000c1e1100 */
[----:B------:R-:W-:Y:S01]  /*02c0*/  IMAD.X R9, RZ, RZ, UR15, P1 ;  /* 0x0000000fff097e24 */ /* 0x000fe200088e06ff */
[----:B------:R-:W-:Y:S01]  /*02d0*/  IADD3 R10, P1, PT, R17, UR14, RZ ;  /* 0x0000000e110a7c10 */ /* 0x000fe2000ff3e0ff */
[----:B------:R-:W-:-:S02]  /*02e0*/  VIADD R28, R0, UR4 ;  /* 0x00000004001c7c36 */ /* 0x000fc40008000000 */
[----:B------:R-:W-:Y:S01]  /*02f0*/  IMAD.X R13, RZ, RZ, UR15, P2 ;  /* 0x0000000fff0d7e24 */ /* 0x000fe200090e06ff */
[----:B------:R-:W-:Y:S01]  /*0300*/  IADD3 R14, P2, PT, R20, UR14, RZ ;  /* 0x0000000e140e7c10 */ /* 0x000fe2000ff5e0ff */
[----:B------:R-:W-:Y:S01]  /*0310*/  IMAD.X R11, RZ, RZ, UR15, P1 ;  /* 0x0000000fff0b7e24 */ /* 0x000fe200088e06ff */
[----:B------:R-:W-:Y:S01]  /*0320*/  IADD3 R16, P1, PT, R28, UR14, RZ ;  /* 0x0000000e1c107c10 */ /* 0x000fe2000ff3e0ff */
[----:B------:R-:W-:Y:S01]  /*0330*/  VIADD R25, R20, UR12 ;  /* 0x0000000c14197c36 */ /* 0x000fe20008000000 */
[----:B------:R-:W-:Y:S02]  /*0340*/  ULEA UR4, UR12, UR4, 0x2 ;  /* 0x000000040c047291 */ /* 0x000fe4000f8e10ff */
[----:B0-----:R-:W-:Y:S01]  /*0350*/  VIADD R6, R17, UR12 ;  /* 0x0000000c11067c36 */ /* 0x001fe20008000000 */
[----:B------:R0:W3:Y:S01]  /*0360*/  LDG.E.U8 R19, desc[UR10][R8.64] ;  /* 0x0000000a08137981 */ /* 0x0000e2000c1e1100 */
[----:B------:R-:W-:Y:S02]  /*0370*/  IMAD.X R15, RZ, RZ, UR15, P2 ;  /* 0x0000000fff0f7e24 */ /* 0x000fe400090e06ff */
[----:B------:R-:W-:Y:S01]  /*0380*/  IMAD.X R17, RZ, RZ, UR15, P1 ;  /* 0x0000000fff117e24 */ /* 0x000fe200088e06ff */
[----:B------:R-:W-:Y:S01]  /*0390*/  IADD3 R6, P1, PT, R6, UR14, RZ ;  /* 0x0000000e06067c10 */ /* 0x000fe2000ff3e0ff */
[----:B------:R-:W-:Y:S01]  /*03a0*/  VIADD R30, R28, UR12 ;  /* 0x0000000c1c1e7c36 */ /* 0x000fe20008000000 */
[----:B------:R1:W4:Y:S01]  /*03b0*/  LDG.E.U8 R24, desc[UR10][R12.64] ;  /* 0x0000000a0c187981 */ /* 0x000322000c1e1100 */
[----:B------:R-:W-:Y:S01]  /*03c0*/  VIADD R33, R0, UR4 ;  /* 0x0000000400217c36 */ /* 0x000fe20008000000 */
[----:B0-----:R-:W-:-:S02]  /*03d0*/  IADD3 R8, P2, PT, R25, UR14, RZ ;  /* 0x0000000e19087c10 */ /* 0x001fc4000ff5e0ff */
[----:B------:R0:W5:Y:S01]  /*03e0*/  LDG.E.U8 R26, desc[UR10][R14.64] ;  /* 0x0000000a0e1a7981 */ /* 0x000162000c1e1100 */
[----:B------:R-:W-:Y:S02]  /*03f0*/  IMAD.X R7, RZ, RZ, UR15, P1 ;  /* 0x0000000fff077e24 */ /* 0x000fe400088e06ff */
[----:B------:R-:W-:Y:S01]  /*0400*/  IMAD.X R9, RZ, RZ, UR15, P2 ;  /* 0x0000000fff097e24 */ /* 0x000fe200090e06ff */
[----:B------:R0:W4:Y:S01]  /*0410*/  LDG.E.U8 R21, desc[UR10][R10.64] ;  /* 0x0000000a0a157981 */ /* 0x000122000c1e1100 */
[C---:B-1----:R-:W-:Y:S01]  /*0420*/  IADD3 R12, P1, PT, R30.reuse, UR14, RZ ;  /* 0x0000000e1e0c7c10 */ /* 0x042fe2000ff3e0ff */
[----:B------:R-:W-:Y:S02]  /*0430*/  VIADD R30, R30, UR12 ;  /* 0x0000000c1e1e7c36 */ /* 0x000fe40008000000 */
[----:B------:R1:W5:Y:S01]  /*0440*/  LDG.E.U8 R29, desc[UR10][R16.64] ;  /* 0x0000000a101d7981 */ /* 0x000362000c1e1100 */
[----:B0-----:R-:W-:Y:S01]  /*0450*/  IADD3 R14, P2, PT, R33, UR14, RZ ;  /* 0x0000000e210e7c10 */ /* 0x001fe2000ff5e0ff */
[----:B------:R-:W-:-:S02]  /*0460*/  IMAD.X R13, RZ, RZ, UR15, P1 ;  /* 0x0000000fff0d7e24 */ /* 0x000fc400088e06ff */
[----:B------:R0:W5:Y:S01]  /*0470*/  LDG.E.U8 R20, desc[UR10][R6.64] ;  /* 0x0000000a06147981 */ /* 0x000162000c1e1100 */
[----:B------:R-:W-:Y:S02]  /*0480*/  VIADD R10, R25, UR12 ;  /* 0x0000000c190a7c36 */ /* 0x000fe40008000000 */
[----:B------:R-:W-:Y:S01]  /*0490*/  IMAD.X R15, RZ, RZ, UR15, P2 ;  /* 0x0000000fff0f7e24 */ /* 0x000fe200090e06ff */
[----:B------:R0:W5:Y:S01]  /*04a0*/  LDG.E.U8 R27, desc[UR10][R8.64] ;  /* 0x0000000a081b7981 */ /* 0x000162000c1e1100 */
[----:B-1----:R-:W-:Y:S01]  /*04b0*/  VIADD R17, R33, UR12 ;  /* 0x0000000c21117c36 */ /* 0x002fe20008000000 */
[----:B------:R-:W-:Y:S02]  /*04c0*/  IADD3 R10, P1, PT, R10, UR14, RZ ;  /* 0x0000000e0a0a7c10 */ /* 0x000fe4000ff3e0ff */
[----:B------:R1:W5:Y:S01]  /*04d0*/  LDG.E.U8 R34, desc[UR10][R14.64] ;  /* 0x0000000a0e227981 */ /* 0x000362000c1e1100 */
[C---:B0-----:R-:W-:Y:S01]  /*04e0*/  IADD3 R6, P2, PT, R30.reuse, UR14, RZ ;  /* 0x0000000e1e067c10 */ /* 0x041fe2000ff5e0ff */
[----:B------:R-:W-:Y:S01]  /*04f0*/  VIADD R30, R30, UR12 ;  /* 0x0000000c1e1e7c36 */ /* 0x000fe20008000000 */
[C---:B------:R-:W-:Y:S01]  /*0500*/  IADD3 R16, P3, PT, R17.reuse, UR14, RZ ;  /* 0x0000000e11107c10 */ /* 0x040fe2000ff7e0ff */
[----:B------:R0:W5:Y:S01]  /*0510*/  LDG.E.U8 R32, desc[UR10][R12.64] ;  /* 0x0000000a0c207981 */ /* 0x000162000c1e1100 */
[----:B------:R-:W-:-:S02]  /*0520*/  VIADD R9, R17, UR12 ;  /* 0x0000000c11097c36 */ /* 0x000fc40008000000 */
[----:B------:R-:W-:Y:S01]  /*0530*/  IMAD.X R11, RZ, RZ, UR15, P1 ;  /* 0x0000000fff0b7e24 */ /* 0x000fe200088e06ff */
[----:B------:R-:W-:Y:S01]  /*0540*/  IADD3 R8, P1, PT, R30, UR14, RZ ;  /* 0x0000000e1e087c10 */ /* 0x000fe2000ff3e0ff */
[C---:B-1----:R-:W-:Y:S02]  /*0550*/  VIADD R14, R9.reuse, UR12 ;  /* 0x0000000c090e7c36 */ /* 0x042fe40008000000 */
[----:B------:R-:W-:Y:S01]  /*0560*/  IMAD.X R7, RZ, RZ, UR15, P2 ;  /* 0x0000000fff077e24 */ /* 0x000fe200090e06ff */
[----:B------:R1:W5:Y:S01]  /*0570*/  LDG.E.U8 R25, desc[UR10][R10.64] ;  /* 0x0000000a0a197981 */ /* 0x000362000c1e1100 */
[----:B------:R-:W-:Y:S01]  /*0580*/  IMAD.X R17, RZ, RZ, UR15, P3 ;  /* 0x0000000fff117e24 */ /* 0x000fe200098e06ff */
[----:B0-----:R-:W-:Y:S01]  /*0590*/  IADD3 R12, P2, PT, R9, UR14, RZ ;  /* 0x0000000e090c7c10 */ /* 0x001fe2000ff5e0ff */
[----:B------:R-:W-:Y:S01]  /*05a0*/  IMAD.X R9, RZ, RZ, UR15, P1 ;  /* 0x0000000fff097e24 */ /* 0x000fe200088e06ff */
[----:B------:R-:W-:Y:S01]  /*05b0*/  IADD3 R14, P3, PT, R14, UR14, RZ ;  /* 0x0000000e0e0e7c10 */ /* 0x000fe2000ff7e0ff */
[----:B------:R0:W5:Y:S02]  /*05c0*/  LDG.E.U8 R31, desc[UR10][R6.64] ;  /* 0x0000000a061f7981 */ /* 0x000164000c1e1100 */
[----:B------:R-:W-:-:S02]  /*05d0*/  IMAD.X R13, RZ, RZ, UR15, P2 ;  /* 0x0000000fff0d7e24 */ /* 0x000fc400090e06ff */
[----:B------:R-:W-:Y:S01]  /*05e0*/  IMAD.X R15, RZ, RZ, UR15, P3 ;  /* 0x0000000fff0f7e24 */ /* 0x000fe200098e06ff */
[----:B------:R-:W5:Y:S04]  /*05f0*/  LDG.E.U8 R30, desc[UR10][R8.64] ;  /* 0x0000000a081e7981 */ /* 0x000f68000c1e1100 */
[----:B------:R0:W5:Y:S04]  /*0600*/  LDG.E.U8 R36, desc[UR10][R16.64] ;  /* 0x0000000a10247981 */ /* 0x000168000c1e1100 */
[----:B------:R0:W5:Y:S04]  /*0610*/  LDG.E.U8 R37, desc[UR10][R12.64] ;  /* 0x0000000a0c257981 */ /* 0x000168000c1e1100 */
[----:B------:R-:W5:Y:S01]  /*0620*/  LDG.E.U8 R14, desc[UR10][R14.64] ;  /* 0x0000000a0e0e7981 */ /* 0x000f62000c1e1100 */
[----:B-1----:R-:W-:-:S02]  /*0630*/  VIADD R10, R5, UR6 ;  /* 0x00000006050a7c36 */ /* 0x002fc40008000000 */
[----:B------:R-:W-:Y:S02]  /*0640*/  VIADD R11, R23, UR6 ;  /* 0x00000006170b7c36 */ /* 0x000fe40008000000 */
[----:B0-----:R-:W-:Y:S02]  /*0650*/  VIADD R6, R10, UR12 ;  /* 0x0000000c0a067c36 */ /* 0x001fe40008000000 */
[----:B------:R-:W-:Y:S02]  /*0660*/  VIADD R16, R11, UR12 ;  /* 0x0000000c0b107c36 */ /* 0x000fe40008000000 */
[----:B------:R-:W-:Y:S02]  /*0670*/  VIADD R7, R6, UR12 ;  /* 0x0000000c06077c36 */ /* 0x000fe40008000000 */
[----:B------:R-:W-:Y:S02]  /*0680*/  VIADD R9, R28, UR6 ;  /* 0x000000061c097c36 */ /* 0x000fe40008000000 */
[----:B------:R-:W-:-:S02]  /*0690*/  VIADD R8, R16, UR12 ;  /* 0x0000000c10087c36 */ /* 0x000fc40008000000 */
[----:B------:R-:W-:Y:S02]  /*06a0*/  VIADD R12, R9, UR12 ;  /* 0x0000000c090c7c36 */ /* 0x000fe40008000000 */
[----:B------:R-:W-:Y:S01]  /*06b0*/  VIADD R13, R33, UR6 ;  /* 0x00000006210d7c36 */ /* 0x000fe20008000000 */
[----:B------:R-:W-:-:S06]  /*06c0*/  UIADD3 UR5, UPT, UPT, UR5, 0x10, URZ ;  /* 0x0000001005057890 */ /* 0x000fcc000fffe0ff */
[----:B------:R-:W-:Y:S01]  /*06d0*/  ISETP.LE.AND P1, PT, R35, UR5, PT ;  /* 0x0000000523007c0c */ /* 0x000fe2000bf23270 */
[----:B------:R-:W-:Y:S01]  /*06e0*/  ULEA UR4, UR12, UR4, 0x2 ;  /* 0x000000040c047291 */ /* 0x000fe2000f8e10ff */
[----:B--2---:R0:W-:Y:S04]  /*06f0*/  STS.U8 [R5+UR6], R18 ;  /* 0x0000001205007988 */ /* 0x0041e80008000006 */
[----:B---3--:R-:W-:Y:S01]  /*0700*/  STS.U8 [R10+UR12], R19 ;  /* 0x000000130a007988 */ /* 0x008fe2000800000c */
[----:B0-----:R-:W-:-:S03]  /*0710*/  VIADD R5, R12, UR12 ;  /* 0x0000000c0c057c36 */ /* 0x001fc60008000000 */
[----:B----4-:R0:W-:Y:S04]  /*0720*/  STS.U8 [R6+UR12], R21 ;  /* 0x0000001506007988 */ /* 0x0101e8000800000c */
[----:B-----5:R1:W-:Y:S01]  /*0730*/  STS.U8 [R7+UR12], R20 ;  /* 0x0000001407007988 */ /* 0x0203e2000800000c */
[----:B0-----:R-:W-:-:S03]  /*0740*/  VIADD R6, R13, UR12 ;  /* 0x0000000c0d067c36 */ /* 0x001fc60008000000 */
[----:B------:R0:W-:Y:S04]  /*0750*/  STS.U8 [R23+UR6], R24 ;  /* 0x0000001817007988 */ /* 0x0001e80008000006 */
[----:B------:R0:W-:Y:S04]  /*0760*/  STS.U8 [R11+UR12], R26 ;  /* 0x0000001a0b007988 */ /* 0x0001e8000800000c */
[----:B------:R0:W-:Y:S01]  /*0770*/  STS.U8 [R16+UR12], R27 ;  /* 0x0000001b10007988 */ /* 0x0001e2000800000c */
[----:B-1----:R-:W-:-:S03]  /*0780*/  VIADD R7, R6, UR12 ;  /* 0x0000000c06077c36 */ /* 0x002fc60008000000 */
[----:B------:R0:W-:Y:S04]  /*0790*/  STS.U8 [R8+UR12], R25 ;  /* 0x0000001908007988 */ /* 0x0001e8000800000c */
[----:B------:R0:W-:Y:S04]  /*07a0*/  STS.U8 [R28+UR6], R29 ;  /* 0x0000001d1c007988 */ /* 0x0001e80008000006 */
[----:B------:R0:W-:Y:S04]  /*07b0*/  STS.U8 [R9+UR12], R32 ;  /* 0x0000002009007988 */ /* 0x0001e8000800000c */
[----:B------:R0:W-:Y:S04]  /*07c0*/  STS.U8 [R12+UR12], R31 ;  /* 0x0000001f0c007988 */ /* 0x0001e8000800000c */
[----:B------:R0:W-:Y:S04]  /*07d0*/  STS.U8 [R5+UR12], R30 ;  /* 0x0000001e05007988 */ /* 0x0001e8000800000c */
[----:B------:R0:W-:Y:S04]  /*07e0*/  STS.U8 [R33+UR6], R34 ;  /* 0x0000002221007988 */ /* 0x0001e80008000006 */
[----:B------:R0:W-:Y:S04]  /*07f0*/  STS.U8 [R13+UR12], R36 ;  /* 0x000000240d007988 */ /* 0x0001e8000800000c */
[----:B------:R0:W-:Y:S04]  /*0800*/  STS.U8 [R6+UR12], R37 ;  /* 0x0000002506007988 */ /* 0x0001e8000800000c */
[----:B------:R0:W-:Y:S01]  /*0810*/  STS.U8 [R7+UR12], R14 ;  /* 0x0000000e07007988 */ /* 0x0001e2000800000c */
[----:B------:R-:W-:Y:S05]  /*0820*/  @!P1 BRA `(.L_x_2) ;  /* 0xfffffff800749947 */ /* 0x000fea000383ffff */
.L_x_1:
[----:B0-----:R-:W-:-:S05]  /*0830*/  VIADD R5, R22, -UR5 ;  /* 0x8000000516057c36 */ /* 0x001fca0008000000 */
[----:B------:R-:W-:-:S13]  /*0840*/  ISETP.GT.AND P1, PT, R5, 0x4, PT ;  /* 0x000000040500780c */ /* 0x000fda0003f24270 */
[----:B------:R-:W-:Y:S05]  /*0850*/  @!P1 BRA `(.L_x_3) ;  /* 0x0000000000d89947 */ /* 0x000fea0003800000 */
[----:B------:R-:W0:Y:S01]  /*0860*/  LDCU.64 UR6, c[0x0][0x388] ;  /* 0x00007100ff0677ac */ /* 0x000e220008000a00 */
[----:B------:R-:W-:Y:S01]  /*0870*/  VIADD R5, R0, UR4 ;  /* 0x0000000400057c36 */ /* 0x000fe20008000000 */
[----:B------:R-:W-:-:S03]  /*0880*/  ULEA UR4, UR12, UR4, 0x2 ;  /* 0x000000040c047291 */ /* 0x000fc6000f8e10ff */
[----:B------:R-:W-:-:S03]  /*0890*/  VIADD R10, R5, UR12 ;  /* 0x0000000c050a7c36 */ /* 0x000fc60008000000 */
[----:B------:R-:W-:Y:S01]  /*08a0*/  VIADD R21, R0, UR4 ;  /* 0x0000000400157c36 */ /* 0x000fe20008000000 */
[----:B0-----:R-:W-:-:S05]  /*08b0*/  IADD3 R6, P0, PT, R5, UR6, RZ ;  /* 0x0000000605067c10 */ /* 0x001fca000ff1e0ff */
[----:B------:R-:W-:Y:S01]  /*08c0*/  IMAD.X R7, RZ, RZ, UR7, P0 ;  /* 0x00000007ff077e24 */ /* 0x000fe200080e06ff */
[C---:B------:R-:W-:Y:S01]  /*08d0*/  IADD3 R8, P0, PT, R10.reuse, UR6, RZ ;  /* 0x000000060a087c10 */ /* 0x040fe2000ff1e0ff */
[----:B------:R-:W-:Y:S02]  /*08e0*/  VIADD R11, R10, UR12 ;  /* 0x0000000c0a0b7c36 */ /* 0x000fe40008000000 */
[C---:B------:R-:W-:Y:S01]  /*08f0*/  VIADD R16, R21.reuse, UR12 ;  /* 0x0000000c15107c36 */ /* 0x040fe20008000000 */
[----:B------:R0:W2:Y:S01]  /*0900*/  LDG.E.U8 R18, desc[UR10][R6.64] ;  /* 0x0000000a06127981 */ /* 0x0000a2000c1e1100 */
[----:B------:R-:W-:Y:S01]  /*0910*/  IMAD.X R9, RZ, RZ, UR7, P0 ;  /* 0x00000007ff097e24 */ /* 0x000fe200080e06ff */
[----:B------:R-:W-:Y:S01]  /*0920*/  IADD3 R12, P0, PT, R21, UR6, RZ ;  /* 0x00000006150c7c10 */ /* 0x000fe2000ff1e0ff */
[C---:B------:R-:W-:Y:S01]  /*0930*/  VIADD R15, R11.reuse, UR12 ;  /* 0x0000000c0b0f7c36 */ /* 0x040fe20008000000 */
[C---:B------:R-:W-:Y:S01]  /*0940*/  IADD3 R14, P1, PT, R16.reuse, UR6, RZ ;  /* 0x00000006100e7c10 */ /* 0x040fe2000ff3e0ff */
[----:B------:R-:W-:Y:S01]  /*0950*/  VIADD R16, R16, UR12 ;  /* 0x0000000c10107c36 */ /* 0x000fe20008000000 */
[----:B------:R1:W3:Y:S01]  /*0960*/  LDG.E.U8 R19, desc[UR10][R8.64] ;  /* 0x0000000a08137981 */ /* 0x0002e2000c1e1100 */
[----:B------:R-:W-:Y:S01]  /*0970*/  IMAD.X R13, RZ, RZ, UR7, P0 ;  /* 0x00000007ff0d7e24 */ /* 0x000fe200080e06ff */
[----:B------:R-:W-:Y:S01]  /*0980*/  IADD3 R10, P0, PT, R11, UR6, RZ ;  /* 0x000000060b0a7c10 */ /* 0x000fe2000ff1e0ff */
[----:B------:R-:W-:-:S03]  /*0990*/  VIADD R17, R16, UR12 ;  /* 0x0000000c10117c36 */ /* 0x000fc60008000000 */
[----:B------:R-:W4:Y:S01]  /*09a0*/  LDG.E.U8 R24, desc[UR10][R12.64] ;  /* 0x0000000a0c187981 */ /* 0x000f22000c1e1100 */
[----:B------:R-:W-:Y:S01]  /*09b0*/  IMAD.X R11, RZ, RZ, UR7, P0 ;  /* 0x00000007ff0b7e24 */ /* 0x000fe200080e06ff */
[----:B0-----:R-:W-:Y:S01]  /*09c0*/  IADD3 R6, P0, PT, R15, UR6, RZ ;  /* 0x000000060f067c10 */ /* 0x001fe2000ff1e0ff */
[----:B------:R-:W-:Y:S01]  /*09d0*/  IMAD.X R15, RZ, RZ, UR7, P1 ;  /* 0x00000007ff0f7e24 */ /* 0x000fe200088e06ff */
[----:B-1----:R-:W-:Y:S02]  /*09e0*/  IADD3 R8, P1, PT, R16, UR6, RZ ;  /* 0x0000000610087c10 */ /* 0x002fe4000ff3e0ff */
[----:B------:R-:W-:Y:S01]  /*09f0*/  IADD3 R16, P2, PT, R17, UR6, RZ ;  /* 0x0000000611107c10 */ /* 0x000fe2000ff5e0ff */
[----:B------:R-:W-:Y:S01]  /*0a00*/  IMAD.X R7, RZ, RZ, UR7, P0 ;  /* 0x00000007ff077e24 */ /* 0x000fe200080e06ff */
[----:B------:R0:W5:Y:S01]  /*0a10*/  LDG.E.U8 R20, desc[UR10][R10.64] ;  /* 0x0000000a0a147981 */ /* 0x000162000c1e1100 */
[----:B------:R-:W-:Y:S02]  /*0a20*/  IMAD.X R9, RZ, RZ, UR7, P1 ;  /* 0x00000007ff097e24 */ /* 0x000fe400088e06ff */
[----:B------:R-:W-:Y:S01]  /*0a30*/  IMAD.X R17, RZ, RZ, UR7, P2 ;  /* 0x00000007ff117e24 */ /* 0x000fe200090e06ff */
[----:B------:R1:W4:Y:S04]  /*0a40*/  LDG.E.U8 R14, desc[UR10][R14.64] ;  /* 0x0000000a0e0e7981 */ /* 0x000328000c1e1100 */
[----:B------:R1:W4:Y:S04]  /*0a50*/  LDG.E.U8 R7, desc[UR10][R6.64] ;  /* 0x0000000a06077981 */ /* 0x000328000c1e1100 */
[----:B------:R-:W4:Y:S04]  /*0a60*/  LDG.E.U8 R8, desc[UR10][R8.64] ;  /* 0x0000000a08087981 */ /* 0x000f28000c1e1100 */
[----:B------:R-:W4:Y:S01]  /*0a70*/  LDG.E.U8 R17, desc[UR10][R16.64] ;  /* 0x0000000a10117981 */ /* 0x000f22000c1e1100 */
[----:B------:R-:W0:Y:S01]  /*0a80*/  S2UR UR7, SR_CgaCtaId ;  /* 0x00000000000779c3 */ /* 0x000e220000008800 */
[----:B------:R-:W-:-:S02]  /*0a90*/  UMOV UR6, 0x400 ;  /* 0x0000040000067882 */ /* 0x000fc40000000000 */
[----:B0-----:R-:W-:-:S06]  /*0aa0*/  ULEA UR6, UR7, UR6, 0x18 ;  /* 0x0000000607067291 */ /* 0x001fcc000f8ec0ff */
[----:B------:R-:W-:Y:S02]  /*0ab0*/  VIADD R10, R5, UR6 ;  /* 0x00000006050a7c36 */ /* 0x000fe40008000000 */
[----:B------:R-:W-:Y:S02]  /*0ac0*/  VIADD R13, R21, UR6 ;  /* 0x00000006150d7c36 */ /* 0x000fe40008000000 */
[----:B------:R-:W-:Y:S02]  /*0ad0*/  VIADD R11, R10, UR12 ;  /* 0x0000000c0a0b7c36 */ /* 0x000fe40008000000 */
[----:B-1----:R-:W-:Y:S02]  /*0ae0*/  VIADD R15, R13, UR12 ;  /* 0x0000000c0d0f7c36 */ /* 0x002fe40008000000 */
[----:B------:R-:W-:Y:S02]  /*0af0*/  VIADD R12, R11, UR12 ;  /* 0x0000000c0b0c7c36 */ /* 0x000fe40008000000 */
[----:B------:R-:W-:Y:S01]  /*0b00*/  VIADD R6, R15, UR12 ;  /* 0x0000000c0f067c36 */ /* 0x000fe20008000000 */
[----:B------:R-:W-:Y:S01]  /*0b10*/  PLOP3.LUT P0, PT, PT, PT, PT, 0x8, 0x80 ;  /* 0x000000000080781c */ /* 0x000fe20003f0e170 */
[----:B------:R-:W-:-:S02]  /*0b20*/  UIADD3 UR5, UPT, UPT, UR5, 0x8, URZ ;  /* 0x0000000805057890 */ /* 0x000fc4000fffe0ff */
[----:B------:R-:W-:Y:S01]  /*0b30*/  ULEA UR4, UR12, UR4, 0x2 ;  /* 0x000000040c047291 */ /* 0x000fe2000f8e10ff */
[----:B--2---:R0:W-:Y:S04]  /*0b40*/  STS.U8 [R5+UR6], R18 ;  /* 0x0000001205007988 */ /* 0x0041e80008000006 */
[----:B---3--:R0:W-:Y:S04]  /*0b50*/  STS.U8 [R10+UR12], R19 ;  /* 0x000000130a007988 */ /* 0x0081e8000800000c */
[----:B-----5:R0:W-:Y:S04]  /*0b60*/  STS.U8 [R11+UR12], R20 ;  /* 0x000000140b007988 */ /* 0x0201e8000800000c */
[----:B----4-:R0:W-:Y:S04]  /*0b70*/  STS.U8 [R12+UR12], R7 ;  /* 0x000000070c007988 */ /* 0x0101e8000800000c */
[----:B------:R0:W-:Y:S04]  /*0b80*/  STS.U8 [R21+UR6], R24 ;  /* 0x0000001815007988 */ /* 0x0001e80008000006 */
[----:B------:R0:W-:Y:S04]  /*0b90*/  STS.U8 [R13+UR12], R14 ;  /* 0x0000000e0d007988 */ /* 0x0001e8000800000c */
[----:B------:R0:W-:Y:S04]  /*0ba0*/  STS.U8 [R15+UR12], R8 ;  /* 0x000000080f007988 */ /* 0x0001e8000800000c */
[----:B------:R0:W-:Y:S02]  /*0bb0*/  STS.U8 [R6+UR12], R17 ;  /* 0x0000001106007988 */ /* 0x0001e4000800000c */
.L_x_3:
[----:B------:R-:W-:-:S13]  /*0bc0*/  ISETP.NE.OR P0, PT, R22, UR5, P0 ;  /* 0x0000000516007c0c */ /* 0x000fda0008705670 */
[----:B------:R-:W-:Y:S05]  /*0bd0*/  @!P0 BRA `(.L_x_4) ;  /* 0x00000000007c8947 */ /* 0x000fea0003800000 */
.L_x_0:
[----:B------:R-:W1:Y:S01]  /*0be0*/  S2UR UR7, SR_CgaCtaId ;  /* 0x00000000000779c3 */ /* 0x000e620000008800 */
[----:B------:R-:W-:Y:S01]  /*0bf0*/  UMOV UR6, 0x400 ;  /* 0x0000040000067882 */ /* 0x000fe20000000000 */
[----:B------:R-:W2:Y:S02]  /*0c00*/  LDCU.64 UR14, c[0x0][0x388] ;  /* 0x00007100ff0e77ac */ /* 0x000ea40008000a00 */
[----:B-12---:R-:W-:-:S12]  /*0c10*/  ULEA UR6, UR7, UR6, 0x18 ;  /* 0x0000000607067291 */ /* 0x006fd8000f8ec0ff */
.L_x_5:
[----:B01----:R-:W-:-:S04]  /*0c20*/  VIADD R5, R0, UR4 ;  /* 0x0000000400057c36 */ /* 0x003fc80008000000 */
[C---:B------:R-:W-:Y:S01]  /*0c30*/  VIADD R8, R5.reuse, UR12 ;  /* 0x0000000c05087c36 */ /* 0x040fe20008000000 */
[----:B------:R-:W-:-:S03]  /*0c40*/  IADD3 R6, P0, PT, R5, UR14, RZ ;  /* 0x0000000e05067c10 */ /* 0x000fc6000ff1e0ff */
[C---:B------:R-:W-:Y:S01]  /*0c50*/  VIADD R10, R8.reuse, UR12 ;  /* 0x0000000c080a7c36 */ /* 0x040fe20008000000 */
[----:B------:R-:W-:Y:S01]  /*0c60*/  IADD3 R8, P1, PT, R8, UR14, RZ ;  /* 0x0000000e08087c10 */ /* 0x000fe2000ff3e0ff */
[----:B------:R-:W-:Y:S02]  /*0c70*/  IMAD.X R7, RZ, RZ, UR15, P0 ;  /* 0x0000000fff077e24 */ /* 0x000fe400080e06ff */
[C---:B------:R-:W-:Y:S01]  /*0c80*/  VIADD R12, R10.reuse, UR12 ;  /* 0x0000000c0a0c7c36 */ /* 0x040fe20008000000 */
[----:B------:R-:W-:Y:S01]  /*0c90*/  IADD3 R10, P0, PT, R10, UR14, RZ ;  /* 0x0000000e0a0a7c10 */ /* 0x000fe2000ff1e0ff */
[----:B------:R-:W-:Y:S01]  /*0ca0*/  IMAD.X R9, RZ, RZ, UR15, P1 ;  /* 0x0000000fff097e24 */ /* 0x000fe200088e06ff */
[----:B------:R-:W2:Y:S02]  /*0cb0*/  LDG.E.U8 R6, desc[UR10][R6.64] ;  /* 0x0000000a06067981 */ /* 0x000ea4000c1e1100 */
[----:B------:R-:W-:Y:S01]  /*0cc0*/  IADD3 R12, P1, PT, R12, UR14, RZ ;  /* 0x0000000e0c0c7c10 */ /* 0x000fe2000ff3e0ff */
[----:B------:R-:W-:Y:S01]  /*0cd0*/  IMAD.X R11, RZ, RZ, UR15, P0 ;  /* 0x0000000fff0b7e24 */ /* 0x000fe200080e06ff */
[----:B------:R-:W3:Y:S03]  /*0ce0*/  LDG.E.U8 R8, desc[UR10][R8.64] ;  /* 0x0000000a08087981 */ /* 0x000ee6000c1e1100 */
[----:B------:R-:W-:Y:S01]  /*0cf0*/  IMAD.X R13, RZ, RZ, UR15, P1 ;  /* 0x0000000fff0d7e24 */ /* 0x000fe200088e06ff */
[----:B------:R-:W4:Y:S04]  /*0d00*/  LDG.E.U8 R10, desc[UR10][R10.64] ;  /* 0x0000000a0a0a7981 */ /* 0x000f28000c1e1100 */
[----:B------:R-:W5:Y:S01]  /*0d10*/  LDG.E.U8 R12, desc[UR10][R12.64] ;  /* 0x0000000a0c0c7981 */ /* 0x000f62000c1e1100 */
[----:B------:R-:W-:-:S04]  /*0d20*/  VIADD R15, R5, UR6 ;  /* 0x00000006050f7c36 */ /* 0x000fc80008000000 */
[----:B------:R-:W-:-:S04]  /*0d30*/  VIADD R17, R15, UR12 ;  /* 0x0000000c0f117c36 */ /* 0x000fc80008000000 */
[----:B------:R-:W-:Y:S01]  /*0d40*/  VIADD R19, R17, UR12 ;  /* 0x0000000c11137c36 */ /* 0x000fe20008000000 */
[----:B------:R-:W-:-:S06]  /*0d50*/  UIADD3 UR5, UPT, UPT, UR5, 0x4, URZ ;  /* 0x0000000405057890 */ /* 0x000fcc000fffe0ff */
[----:B------:R-:W-:Y:S01]  /*0d60*/  ISETP.NE.AND P0, PT, R22, UR5, PT ;  /* 0x0000000516007c0c */ /* 0x000fe2000bf05270 */
[----:B------:R-:W-:Y:S01]  /*0d70*/  ULEA UR4, UR12, UR4, 0x2 ;  /* 0x000000040c047291 */ /* 0x000fe2000f8e10ff */
[----:B--2---:R1:W-:Y:S04]  /*0d80*/  STS.U8 [R5+UR6], R6 ;  /* 0x0000000605007988 */ /* 0x0043e80008000006 */
[----:B---3--:R1:W-:Y:S04]  /*0d90*/  STS.U8 [R15+UR12], R8 ;  /* 0x000000080f007988 */ /* 0x0083e8000800000c */
[----:B----4-:R1:W-:Y:S04]  /*0da0*/  STS.U8 [R17+UR12], R10 ;  /* 0x0000000a11007988 */ /* 0x0103e8000800000c */
[----:B-----5:R1:W-:Y:S01]  /*0db0*/  STS.U8 [R19+UR12], R12 ;  /* 0x0000000c13007988 */ /* 0x0203e2000800000c */
[----:B------:R-:W-:Y:S05]  /*0dc0*/  @P0 BRA `(.L_x_5) ;  /* 0xfffffffc00940947 */ /* 0x000fea000383ffff */
.L_x_4:
[----:B01----:R-:W0:Y:S01]  /*0dd0*/  LDC.64 R6, c[0x0][0x390] ;  /* 0x0000e400ff067b82 */ /* 0x003e220000000a00 */
[----:B------:R-:W-:-:S13]  /*0de0*/  ISETP.NE.AND P0, PT, R4, RZ, PT ;  /* 0x000000ff0400720c */ /* 0x000fda0003f05270 */
[----:B------:R-:W-:Y:S05]  /*0df0*/  @!P0 BRA `(.L_x_6) ;  /* 0x00000000002c8947 */ /* 0x000fea0003800000 */
[----:B------:R-:W1:Y:S01]  /*0e00*/  LDCU.64 UR14, c[0x0][0x388] ;  /* 0x00007100ff0e77ac */ /* 0x000e620008000a00 */
[----:B------:R-:W-:-:S05]  /*0e10*/  UMOV UR5, URZ ;  /* 0x000000ff00057c82 */ /* 0x000fca0008000000 */
.L_x_7:
[----:B--2---:R-:W-:-:S05]  /*0e20*/  VIADD R5, R0, UR4 ;  /* 0x0000000400057c36 */ /* 0x004fca0008000000 */
[----:B-1----:R-:W-:-:S05]  /*0e30*/  IADD3 R8, P0, PT, R5, UR14, RZ ;  /* 0x0000000e05087c10 */ /* 0x002fca000ff1e0ff */
[----:B------:R-:W-:-:S05]  /*0e40*/  IMAD.X R9, RZ, RZ, UR15, P0 ;  /* 0x0000000fff097e24 */ /* 0x000fca00080e06ff */
[----:B------:R-:W2:Y:S01]  /*0e50*/  LDG.E.U8 R8, desc[UR10][R8.64] ;  /* 0x0000000a08087981 */ /* 0x000ea2000c1e1100 */
[----:B------:R-:W-:Y:S02]  /*0e60*/  UIADD3 UR5, UPT, UPT, UR5, 0x1, URZ ;  /* 0x0000000105057890 */ /* 0x000fe4000fffe0ff */
[----:B------:R-:W-:-:S04]  /*0e70*/  UIADD3 UR4, UPT, UPT, UR12, UR4, URZ ;  /* 0x000000040c047290 */ /* 0x000fc8000fffe0ff */
[----:B------:R-:W-:Y:S01]  /*0e80*/  ISETP.NE.AND P0, PT, R4, UR5, PT ;  /* 0x0000000504007c0c */ /* 0x000fe2000bf05270 */
[----:B--2---:R2:W-:-:S12]  /*0e90*/  STS.U8 [R5+UR6], R8 ;  /* 0x0000000805007988 */ /* 0x0045d80008000006 */
[----:B------:R-:W-:Y:S05]  /*0ea0*/  @P0 BRA `(.L_x_7) ;  /* 0xfffffffc00dc0947 */ /* 0x000fea000383ffff */
.L_x_6:
[----:B------:R-:W-:Y:S06]  /*0eb0*/  BAR.SYNC.DEFER_BLOCKING 0x0 ;  /* 0x0000000000007b1d */ /* 0x000fec0000010000 */
[----:B0-----:R-:W3:Y:S02]  /*0ec0*/  LDG.E.64 R6, desc[UR10][R6.64] ;  /* 0x0000000a06067981 */ /* 0x001ee4000c1e1b00 */
[----:B---3--:R-:W-:-:S04]  /*0ed0*/  ISETP.GT.U32.AND P0, PT, R6, 0x1fffff, PT ;  /* 0x001fffff0600780c */ /* 0x008fc80003f04070 */
[----:B------:R-:W-:-:S13]  /*0ee0*/  ISETP.GT.U32.AND.EX P0, PT, R7, RZ, PT, P0 ;  /* 0x000000ff0700720c */ /* 0x000fda0003f04100 */
[----:B------:R-:W-:Y:S05]  /*0ef0*/  @P0 EXIT ;  /* 0x000000000000094d */ /* 0x000fea0003800000 */
[----:B------:R-:W-:-:S07]  /*0f00*/  IMAD.IADD R4, R0, 0x1, R3 ;  /* 0x0000000100047824 */ /* 0x000fce00078e0203 */
.L_x_33:
[----:B--2---:R-:W-:Y:S01]  /*0f10*/  IMAD.MOV.U32 R5, RZ, RZ, RZ ;  /* 0x000000ffff057224 */ /* 0x004fe200078e00ff */
[----:B------:R-:W-:Y:S02]  /*0f20*/  CS2R R6, SRZ ;  /* 0x0000000000067805 */ /* 0x000fe4000001ff00 */
[----:B------:R-:W-:Y:S02]  /*0f30*/  CS2R R8, SRZ ;  /* 0x0000000000087805 */ /* 0x000fe4000001ff00 */
[----:B------:R-:W-:Y:S02]  /*0f40*/  CS2R R10, SRZ ;  /* 0x00000000000a7805 */ /* 0x000fe4000001ff00 */
[----:B-1---5:R-:W-:-:S07]  /*0f50*/  CS2R R12, SRZ ;  /* 0x00000000000c7805 */ /* 0x022fce000001ff00 */
.L_x_21:
[C---:B------:R-:W-:Y:S01]  /*0f60*/  IMAD.SHL.U32 R14, R13.reuse, 0x2, RZ ;  /* 0x000000020d0e7824 */ /* 0x040fe200078e00ff */
[----:B01----:R0:W1:Y:S08]  /*0f70*/  LDC.U8 R15, c[0x3][R13+0xc60] ;  /* 0x00c318000d0f7b82 */ /* 0x0030700000000000 */
[----:B--2---:R-:W2:Y:S01]  /*0f80*/  LDC.U16 R14, c[0x3][R14] ;  /* 0x00c000000e0e7b82 */ /* 0x004ea20000000400 */
[----:B0-----:R-:W-:-:S05]  /*0f90*/  VIADD R13, R13, 0x1 ;  /* 0x000000010d0d7836 */ /* 0x001fca0000000000 */
[----:B------:R-:W-:Y:S01]  /*0fa0*/  ISETP.NE.AND P1, PT, R13, 0x630, PT ;  /* 0x000006300d00780c */ /* 0x000fe20003f25270 */
[----:B--2---:R-:W-:-:S05]  /*0fb0*/  VIADD R16, R14, 0xffffff7f ;  /* 0xffffff7f0e107836 */ /* 0x004fca0000000000 */
[----:B------:R-:W-:-:S04]  /*0fc0*/  LOP3.LUT R16, R16, 0xffff, RZ, 0xc0, !PT ;  /* 0x0000ffff10107812 */ /* 0x000fc800078ec0ff */
[----:B------:R-:W-:-:S13]  /*0fd0*/  ISETP.GT.U32.AND P0, PT, R16, 0xf7e, PT ;  /* 0x00000f7e1000780c */ /* 0x000fda0003f04070 */
[----:B-1----:R-:W-:Y:S05]  /*0fe0*/  @P0 BRA `(.L_x_8) ;  /* 0x0000000c00800947 */ /* 0x002fea0003800000 */
[----:B------:R-:W-:-:S13]  /*0ff0*/  ISETP.NE.AND P0, PT, R0, RZ, PT ;  /* 0x000000ff0000720c */ /* 0x000fda0003f05270 */
[----:B------:R-:W-:Y:S05]  /*1000*/  @P0 BRA `(.L_x_9) ;  /* 0x0000000000980947 */ /* 0x000fea0003800000 */
[----:B------:R-:W-:Y:S01]  /*1010*/  IADD3 R22, P2, P3, R3, 0x7e, -R14 ;  /* 0x0000007e03167810 */ /* 0x000fe20007b5e80e */
[----:B------:R-:W-:Y:S02]  /*1020*/  IMAD.U32 R16, RZ, RZ, UR9 ;  /* 0x00000009ff107e24 */ /* 0x000fe4000f8e00ff */
[----:B------:R-:W-:Y:S01]  /*1030*/  IMAD.U32 R21, RZ, RZ, UR8 ;  /* 0x00000008ff157e24 */ /* 0x000fe2000f8e00ff */
[----:B------:R-:W-:Y:S01]  /*1040*/  ISETP.LT.U32.AND P0, PT, R22, UR8, PT ;  /* 0x0000000816007c0c */ /* 0x000fe2000bf01070 */
[----:B------:R-:W-:Y:S01]  /*1050*/  IMAD.U32 R20, RZ, RZ, UR9 ;  /* 0x00000009ff147e24 */ /* 0x000fe2000f8e00ff */
[----:B------:R-:W-:-:S04]  /*1060*/  IADD3.X R23, PT, PT, R2, -0x1, RZ, P2, P3 ;  /* 0xffffffff02177810 */ /* 0x000fc800017e64ff */
[----:B------:R-:W-:-:S13]  /*1070*/  ISETP.GT.U32.AND.EX P0, PT, R16, R23, PT, P0 ;  /* 0x000000171000720c */ /* 0x000fda0003f04100 */
[----:B------:R-:W-:Y:S05]  /*1080*/  @P0 BRA `(.L_x_10) ;  /* 0x0000000000600947 */ /* 0x000fea0003800000 */
[----:B------:R-:W0:Y:S02]  /*1090*/  LDC.64 R18, c[0x0][0x390] ;  /* 0x0000e400ff127b82 */ /* 0x000e240000000a00 */
[----:B0-----:R0:W5:Y:S01]  /*10a0*/  LDG.E.64 R16, desc[UR10][R18.64] ;  /* 0x0000000a12107981 */ /* 0x001162000c1e1b00 */
[----:B------:R-:W-:Y:S02]  /*10b0*/  IMAD.U32 R21, RZ, RZ, UR8 ;  /* 0x00000008ff157e24 */ /* 0x000fe4000f8e00ff */
[----:B------:R-:W-:-:S07]  /*10c0*/  IMAD.U32 R20, RZ, RZ, UR9 ;  /* 0x00000009ff147e24 */ /* 0x000fce000f8e00ff */
.L_x_13:
[----:B-----5:R-:W-:Y:S02]  /*10d0*/  ISETP.NE.U32.AND P0, PT, R16, R21, PT ;  /* 0x000000151000720c */ /* 0x020fe40003f05070 */
[----:B------:R-:W-:Y:S02]  /*10e0*/  IADD3 R21, P2, PT, R21, 0x80, RZ ;  /* 0x0000008015157810 */ /* 0x000fe40007f5e0ff */
[----:B------:R-:W-:-:S03]  /*10f0*/  ISETP.NE.AND.EX P0, PT, R17, R20, PT, P0 ;  /* 0x000000141100720c */ /* 0x000fc60003f05300 */
[----:B------:R-:W-:Y:S01]  /*1100*/  IMAD.X R20, RZ, RZ, R20, P2 ;  /* 0x000000ffff147224 */ /* 0x000fe200010e0614 */
[----:B------:R-:W-:-:S04]  /*1110*/  ISETP.GT.U32.AND P2, PT, R21, R22, PT ;  /* 0x000000161500720c */ /* 0x000fc80003f44070 */
[----:B------:R-:W-:-:S05]  /*1120*/  ISETP.GT.U32.AND.EX P2, PT, R20, R23, PT, P2 ;  /* 0x000000171400720c */ /* 0x000fca0003f44120 */
[----:B------:R-:W-:Y:S08]  /*1130*/  @P0 BRA `(.L_x_11) ;  /* 0x0000000000300947 */ /* 0x000ff00003800000 */
[----:B------:R-:W1:Y:S02]  /*1140*/  LDC.64 R24, c[0x0][0x390] ;  /* 0x0000e400ff187b82 */ /* 0x000e640000000a00 */
.L_x_12:
[----:B------:R-:W-:Y:S05]  /*1150*/  NANOSLEEP 0x64 ;  /* 0x000000640000795d */ /* 0x000fea0003800000 */
[----:B------:R-:W-:Y:S06]  /*1160*/  MEMBAR.SC.GPU ;  /* 0x0000000000007992 */ /* 0x000fec0000002000 */
[----:B------:R-:W-:-:S00]  /*1170*/  ERRBAR ;  /* 0x00000000000079ab */ /* 0x000fc00000000000 */
[----:B------:R-:W-:Y:S06]  /*1180*/  CGAERRBAR ;  /* 0x00000000000075ab */ /* 0x000fec0000000000 */
[----:B------:R-:W-:Y:S04]  /*1190*/  CCTL.IVALL ;  /* 0x00000000ff00798f */ /* 0x000fe80002000000 */
[----:B01----:R-:W2:Y:S02]  /*11a0*/  LDG.E.64 R18, desc[UR10][R24.64] ;  /* 0x0000000a18127981 */ /* 0x003ea4000c1e1b00 */
[----:B--2---:R-:W-:-:S04]  /*11b0*/  ISETP.NE.U32.AND P0, PT, R18, R16, PT ;  /* 0x000000101200720c */ /* 0x004fc80003f05070 */
[----:B------:R-:W-:-:S13]  /*11c0*/  ISETP.NE.AND.EX P0, PT, R19, R17, PT, P0 ;  /* 0x000000111300720c */ /* 0x000fda0003f05300 */
[----:B------:R-:W-:Y:S05]  /*11d0*/  @!P0 BRA `(.L_x_12) ;  /* 0xfffffffc00dc8947 */ /* 0x000fea000383ffff */
[----:B------:R-:W-:Y:S02]  /*11e0*/  IMAD.MOV.U32 R16, RZ, RZ, R18 ;  /* 0x000000ffff107224 */ /* 0x000fe400078e0012 */
[----:B------:R-:W-:-:S07]  /*11f0*/  IMAD.MOV.U32 R17, RZ, RZ, R19 ;  /* 0x000000ffff117224 */ /* 0x000fce00078e0013 */
.L_x_11:
[----:B------:R-:W-:Y:S05]  /*1200*/  @!P2 BRA `(.L_x_13) ;  /* 0xfffffffc00b0a947 */ /* 0x000fea000383ffff */
.L_x_10:
[----:B------:R-:W1:Y:S01]  /*1210*/  S2UR UR5, SR_CgaCtaId ;  /* 0x00000000000579c3 */ /* 0x000e620000008800 */
[----:B------:R-:W-:Y:S01]  /*1220*/  UMOV UR4, 0x400 ;  /* 0x0000040000047882 */ /* 0x000fe20000000000 */
[----:B------:R-:W-:Y:S02]  /*1230*/  IMAD.MOV.U32 R16, RZ, RZ, R21 ;  /* 0x000000ffff107224 */ /* 0x000fe400078e0015 */
[----:B------:R-:W-:Y:S01]  /*1240*/  IMAD.MOV.U32 R17, RZ, RZ, R20 ;  /* 0x000000ffff117224 */ /* 0x000fe200078e0014 */
[----:B-1----:R-:W-:-:S09]  /*1250*/  ULEA UR4, UR5, UR4, 0x18 ;  /* 0x0000000405047291 */ /* 0x002fd2000f8ec0ff */
[----:B------:R1:W-:Y:S03]  /*1260*/  STS.64 [UR4+0x8000], R16 ;  /* 0x00800010ff007988 */ /* 0x0003e60008000a04 */
.L_x_9:
[----:B------:R-:W-:Y:S05]  /*1270*/  WARPSYNC.ALL ;  /* 0x0000000000007948 */ /* 0x000fea0003800000 */
[----:B------:R-:W2:Y:S08]  /*1280*/  S2UR UR5, SR_CgaCtaId ;  /* 0x00000000000579c3 */ /* 0x000eb00000008800 */
[----:B------:R-:W-:Y:S01]  /*1290*/  BAR.SYNC.DEFER_BLOCKING 0x0 ;  /* 0x0000000000007b1d */ /* 0x000fe20000010000 */
[----:B0-----:R-:W-:-:S05]  /*12a0*/  IMAD.U32 R19, RZ, RZ, UR9 ;  /* 0x00000009ff137e24 */ /* 0x001fca000f8e00ff */
[----:B------:R-:W-:Y:S02]  /*12b0*/  UMOV UR4, 0x400 ;  /* 0x0000040000047882 */ /* 0x000fe40000000000 */
[----:B--2---:R-:W-:-:S09]  /*12c0*/  ULEA UR6, UR5, UR4, 0x18 ;  /* 0x0000000405067291 */ /* 0x004fd2000f8ec0ff */
[----:B-1----:R-:W0:Y:S02]  /*12d0*/  LDS.64 R16, [UR6+0x8000] ;  /* 0x00800006ff107984 */ /* 0x002e240008000a00 */
[----:B0-----:R-:W-:-:S04]  /*12e0*/  ISETP.LE.U32.AND P0, PT, R16, UR8, PT ;  /* 0x0000000810007c0c */ /* 0x001fc8000bf03070 */
[----:B------:R-:W-:-:S13]  /*12f0*/  ISETP.GE.U32.AND.EX P0, PT, R19, R17, PT, P0 ;  /* 0x000000111300720c */ /* 0x000fda0003f06100 */
[----:B------:R-:W-:Y:S05]  /*1300*/  @P0 BRA `(.L_x_14) ;  /* 0x0000000800b40947 */ /* 0x000fea0003800000 */
[----:B------:R-:W-:Y:S02]  /*1310*/  UIADD3 UR5, UP0, UPT, UR8, 0x80, URZ ;  /* 0x0000008008057890 */ /* 0x000fe4000ff1e0ff */
[----:B------:R-:W-:Y:S02]  /*1320*/  ULOP3.LUT UR4, URZ, UR8, URZ, 0x33, !UPT ;  /* 0x00000008ff047292 */ /* 0x000fe4000f8e33ff */
[----:B------:R-:W-:Y:S02]  /*1330*/  UIADD3.X UR7, UPT, UPT, URZ, UR9, URZ, UP0, !UPT ;  /* 0x00000009ff077290 */ /* 0x000fe400087fe4ff */
[----:B------:R-:W-:-:S04]  /*1340*/  ISETP.GT.U32.AND P0, PT, R16, UR5, PT ;  /* 0x0000000510007c0c */ /* 0x000fc8000bf04070 */
[----:B------:R-:W-:-:S04]  /*1350*/  ISETP.GT.U32.AND.EX P0, PT, R17, UR7, PT, P0 ;  /* 0x0000000711007c0c */ /* 0x000fc8000bf04100 */
[----:B------:R-:W-:Y:S01]  /*1360*/  SEL R16, R16, UR5, P0 ;  /* 0x0000000510107c07 */ /* 0x000fe20008000000 */
[----:B------:R-:W-:Y:S01]  /*1370*/  ULOP3.LUT UR5, URZ, UR9, URZ, 0x33, !UPT ;  /* 0x00000009ff057292 */ /* 0x000fe2000f8e33ff */
[----:B------:R-:W-:Y:S02]  /*1380*/  SEL R19, R17, UR7, P0 ;  /* 0x0000000711137c07 */ /* 0x000fe40008000000 */
[----:B------:R-:W-:-:S04]  /*1390*/  IADD3 R16, P0, PT, R16, UR4, RZ ;  /* 0x0000000410107c10 */ /* 0x000fc8000ff1e0ff */
[----:B------:R-:W-:Y:S02]  /*13a0*/  IADD3.X R19, PT, PT, R19, UR5, RZ, P0, !PT ;  /* 0x0000000513137c10 */ /* 0x000fe400087fe4ff */
[C---:B------:R-:W-:Y:S02]  /*13b0*/  ISETP.GE.U32.AND P2, PT, R16.reuse, 0x380, PT ;  /* 0x000003801000780c */ /* 0x040fe40003f46070 */
[----:B------:R-:W-:Y:S02]  /*13c0*/  SHF.R.U64 R17, R16, 0x7, R19 ;  /* 0x0000000710117819 */ /* 0x000fe40000001213 */
[----:B------:R-:W-:Y:S02]  /*13d0*/  ISETP.GE.U32.AND.EX P2, PT, R19, RZ, PT, P2 ;  /* 0x000000ff1300720c */ /* 0x000fe40003f46120 */
[----:B------:R-:W-:-:S04]  /*13e0*/  IADD3 R17, P3, PT, R17, 0x1, RZ ;  /* 0x0000000111117810 */ /* 0x000fc80007f7e0ff */
[----:B------:R-:W-:Y:S02]  /*13f0*/  LOP3.LUT R37, R17, 0x7, RZ, 0xc0, !PT ;  /* 0x0000000711257812 */ /* 0x000fe400078ec0ff */
[----:B------:R-:W-:Y:S02]  /*1400*/  LEA.HI.X R19, R19, RZ, RZ, 0x19, P3 ;  /* 0x000000ff13137211 */ /* 0x000fe400018fccff */
[----:B------:R-:W-:-:S04]  /*1410*/  ISETP.NE.U32.AND P0, PT, R37, RZ, PT ;  /* 0x000000ff2500720c */ /* 0x000fc80003f05070 */
[----:B------:R-:W-:Y:S01]  /*1420*/  ISETP.NE.AND.EX P0, PT, RZ, RZ, PT, P0 ;  /* 0x000000ffff00720c */ /* 0x000fe20003f05300 */
[----:B------:R-:W-:-:S12]  /*1430*/  @!P2 BRA `(.L_x_15) ;  /* 0x000000040030a947 */ /* 0x000fd80003800000 */
[----:B------:R-:W-:Y:S01]  /*1440*/  LOP3.LUT R36, R19, 0x3ffffff, RZ, 0xc0, !PT ;  /* 0x03ffffff13247812 */ /* 0x000fe200078ec0ff */
[----:B------:R-:W0:Y:S01]  /*1450*/  LDCU.64 UR12, c[0x0][0x388] ;  /* 0x00007100ff0c77ac */ /* 0x000e220008000a00 */
[----:B------:R-:W-:Y:S01]  /*1460*/  LOP3.LUT R38, R17, 0xfffffff8, RZ, 0xc0, !PT ;  /* 0xfffffff811267812 */ /* 0x000fe200078ec0ff */
[----:B------:R-:W-:Y:S01]  /*1470*/  UMOV UR4, URZ ;  /* 0x000000ff00047c82 */ /* 0x000fe20008000000 */
[----:B------:R-:W-:-:S05]  /*1480*/  UMOV UR5, URZ ;  /* 0x000000ff00057c82 */ /* 0x000fca0008000000 */
.L_x_16:
[----:B-1----:R-:W-:-:S04]  /*1490*/  VIADD R26, R0, UR8 ;  /* 0x00000008001a7c36 */ /* 0x002fc80008000000 */
[C---:B------:R-:W-:Y:S01]  /*14a0*/  VIADD R20, R26.reuse, 0x80 ;  /* 0x000000801a147836 */ /* 0x040fe20000000000 */
[C---:B------:R-:W-:Y:S01]  /*14b0*/  LOP3.LUT R18, R26.reuse, 0xffff, RZ, 0xc0, !PT ;  /* 0x0000ffff1a127812 */ /* 0x040fe200078ec0ff */
[----:B------:R-:W-:-:S03]  /*14c0*/  VIADD R22, R26, 0x100 ;  /* 0x000001001a167836 */ /* 0x000fc60000000000 */
[----:B0-----:R-:W-:Y:S01]  /*14d0*/  IADD3 R18, P2, PT, R18, UR12, RZ ;  /* 0x0000000c12127c10 */ /* 0x001fe2000ff5e0ff */
[----:B------:R-:W-:Y:S01]  /*14e0*/  VIADD R24, R26, 0x180 ;  /* 0x000001801a187836 */ /* 0x000fe20000000000 */
[----:B------:R-:W-:Y:S02]  /*14f0*/  LOP3.LUT R20, R20, 0xffff, RZ, 0xc0, !PT ;  /* 0x0000ffff14147812 */ /* 0x000fe400078ec0ff */
[----:B------:R-:W-:Y:S01]  /*1500*/  LOP3.LUT R22, R22, 0xffff, RZ, 0xc0, !PT ;  /* 0x0000ffff16167812 */ /* 0x000fe200078ec0ff */
[----:B------:R-:W-:Y:S01]  /*1510*/  VIADD R29, R26, 0x200 ;  /* 0x000002001a1d7836 */ /* 0x000fe20000000000 */
[----:B------:R-:W-:Y:S01]  /*1520*/  IADD3 R20, P3, PT, R20, UR12, RZ ;  /* 0x0000000c14147c10 */ /* 0x000fe2000ff7e0ff */
[----:B------:R-:W-:Y:S01]  /*1530*/  IMAD.X R19, RZ, RZ, UR13, P2 ;  /* 0x0000000dff137e24 */ /* 0x000fe200090e06ff */
[----:B------:R-:W-:Y:S01]  /*1540*/  IADD3 R22, P2, PT, R22, UR12, RZ ;  /* 0x0000000c16167c10 */ /* 0x000fe2000ff5e0ff */
[----:B------:R-:W-:Y:S01]  /*1550*/  VIADD R27, R26, 0x280 ;  /* 0x000002801a1b7836 */ /* 0x000fe20000000000 */
[----:B------:R-:W-:Y:S01]  /*1560*/  LOP3.LUT R24, R24, 0xffff, RZ, 0xc0, !PT ;  /* 0x0000ffff18187812 */ /* 0x000fe200078ec0ff */
[----:B------:R-:W-:Y:S01]  /*1570*/  VIADD R25, R26, 0x300 ;  /* 0x000003001a197836 */ /* 0x000fe20000000000 */
[----:B------:R-:W-:Y:S01]  /*1580*/  LOP3.LUT R29, R29, 0xffff, RZ, 0xc0, !PT ;  /* 0x0000ffff1d1d7812 */ /* 0x000fe200078ec0ff */
[----:B------:R-:W-:Y:S01]  /*1590*/  IMAD.X R21, RZ, RZ, UR13, P3 ;  /* 0x0000000dff157e24 */ /* 0x000fe200098e06ff */
[----:B------:R-:W-:Y:S01]  /*15a0*/  IADD3 R24, P3, PT, R24, UR12, RZ ;  /* 0x0000000c18187c10 */ /* 0x000fe2000ff7e0ff */
[----:B------:R-:W-:Y:S01]  /*15b0*/  VIADD R26, R26, 0x380 ;  /* 0x000003801a1a7836 */ /* 0x000fe20000000000 */
[----:B------:R0:W2:Y:S01]  /*15c0*/  LDG.E.U8 R28, desc[UR10][R18.64] ;  /* 0x0000000a121c7981 */ /* 0x0000a2000c1e1100 */
[----:B------:R-:W-:Y:S01]  /*15d0*/  IMAD.X R23, RZ, RZ, UR13, P2 ;  /* 0x0000000dff177e24 */ /* 0x000fe200090e06ff */
[----:B------:R-:W-:-:S02]  /*15e0*/  LOP3.LUT R27, R27, 0xffff, RZ, 0xc0, !PT ;  /* 0x0000ffff1b1b7812 */ /* 0x000fc400078ec0ff */
[----:B------:R1:W3:Y:S01]  /*15f0*/  LDG.E.U8 R30, desc[UR10][R20.64] ;  /* 0x0000000a141e7981 */ /* 0x0002e2000c1e1100 */
[----:B------:R-:W-:-:S03]  /*1600*/  LOP3.LUT R26, R26, 0xffff, RZ, 0xc0, !PT ;  /* 0x0000ffff1a1a7812 */ /* 0x000fc600078ec0ff */
[----:B------:R4:W5:Y:S01]  /*1610*/  LDG.E.U8 R32, desc[UR10][R22.64] ;  /* 0x0000000a16207981 */ /* 0x000962000c1e1100 */
[----:B0-----:R-:W-:Y:S02]  /*1620*/  LOP3.LUT R19, R25, 0xffff, RZ, 0xc0, !PT ;  /* 0x0000ffff19137812 */ /* 0x001fe400078ec0ff */
[----:B------:R-:W-:Y:S01]  /*1630*/  IADD3 R18, P2, PT, R29, UR12, RZ ;  /* 0x0000000c1d127c10 */ /* 0x000fe2000ff5e0ff */
[----:B------:R-:W-:Y:S01]  /*1640*/  IMAD.X R25, RZ, RZ, UR13, P3 ;  /* 0x0000000dff197e24 */ /* 0x000fe200098e06ff */
[----:B-1----:R-:W-:Y:S02]  /*1650*/  IADD3 R20, P4, PT, R27, UR12, RZ ;  /* 0x0000000c1b147c10 */ /* 0x002fe4000ff9e0ff */
[----:B----4-:R-:W-:Y:S01]  /*1660*/  IADD3 R22, P3, PT, R19, UR12, RZ ;  /* 0x0000000c13167c10 */ /* 0x010fe2000ff7e0ff */
[----:B------:R-:W-:Y:S01]  /*1670*/  IMAD.X R19, RZ, RZ, UR13, P2 ;  /* 0x0000000dff137e24 */ /* 0x000fe200090e06ff */
[----:B------:R-:W-:Y:S01]  /*1680*/  IADD3 R26, P2, PT, R26, UR12, RZ ;  /* 0x0000000c1a1a7c10 */ /* 0x000fe2000ff5e0ff */
[----:B------:R-:W-:Y:S01]  /*1690*/  IMAD.X R21, RZ, RZ, UR13, P4 ;  /* 0x0000000dff157e24 */ /* 0x000fe2000a0e06ff */
[----:B------:R0:W4:Y:S01]  /*16a0*/  LDG.E.U8 R34, desc[UR10][R24.64] ;  /* 0x0000000a18227981 */ /* 0x000122000c1e1100 */
[----:B------:R-:W-:-:S02]  /*16b0*/  IMAD.X R23, RZ, RZ, UR13, P3 ;  /* 0x0000000dff177e24 */ /* 0x000fc400098e06ff */
[----:B------:R-:W-:Y:S01]  /*16c0*/  IMAD.X R27, RZ, RZ, UR13, P2 ;  /* 0x0000000dff1b7e24 */ /* 0x000fe200090e06ff */
[----:B------:R1:W4:Y:S04]  /*16d0*/  LDG.E.U8 R35, desc[UR10][R18.64] ;  /* 0x0000000a12237981 */ /* 0x000328000c1e1100 */
[----:B------:R1:W4:Y:S04]  /*16e0*/  LDG.E.U8 R21, desc[UR10][R20.64] ;  /* 0x0000000a14157981 */ /* 0x000328000c1e1100 */
[----:B------:R1:W4:Y:S04]  /*16f0*/  LDG.E.U8 R23, desc[UR10][R22.64] ;  /* 0x0000000a16177981 */ /* 0x000328000c1e1100 */
[----:B------:R-:W4:Y:S01]  /*1700*/  LDG.E.U8 R26, desc[UR10][R26.64] ;  /* 0x0000000a1a1a7981 */ /* 0x000f22000c1e1100 */
[----:B------:R-:W-:Y:S01]  /*1710*/  UIADD3 UR4, UP0, UPT, UR4, 0x8, URZ ;  /* 0x0000000804047890 */ /* 0x000fe2000ff1e0ff */
[----:B------:R-:W-:-:S03]  /*1720*/  VIADD R29, R0, UR8 ;  /* 0x00000008001d7c36 */ /* 0x000fc60008000000 */
[----:B------:R-:W-:Y:S01]  /*1730*/  UIADD3.X UR5, UPT, UPT, URZ, UR5, URZ, UP0, !UPT ;  /* 0x00000005ff057290 */ /* 0x000fe200087fe4ff */
[C---:B0-----:R-:W-:Y:S01]  /*1740*/  VIADD R24, R29.reuse, 0x100 ;  /* 0x000001001d187836 */ /* 0x041fe20000000000 */
[----:B------:R-:W-:Y:S01]  /*1750*/  ISETP.NE.U32.AND P2, PT, R38, UR4, PT ;  /* 0x0000000426007c0c */ /* 0x000fe2000bf45070 */
[C---:B------:R-:W-:Y:S02]  /*1760*/  VIADD R31, R29.reuse, 0x80 ;  /* 0x000000801d1f7836 */ /* 0x040fe40000000000 */
[C---:B-1----:R-:W-:Y:S01]  /*1770*/  VIADD R18, R29.reuse, 0x180 ;  /* 0x000001801d127836 */ /* 0x042fe20000000000 */
[C---:B------:R-:W-:Y:S01]  /*1780*/  LOP3.LUT R25, R29.reuse, 0x7fff, RZ, 0xc0, !PT ;  /* 0x00007fff1d197812 */ /* 0x040fe200078ec0ff */
[C---:B------:R-:W-:Y:S01]  /*1790*/  VIADD R20, R29.reuse, 0x200 ;  /* 0x000002001d147836 */ /* 0x040fe20000000000 */
[----:B------:R-:W-:Y:S01]  /*17a0*/  LOP3.LUT R33, R24, 0x7fff, RZ, 0xc0, !PT ;  /* 0x00007fff18217812 */ /* 0x000fe200078ec0ff */
[C---:B------:R-:W-:Y:S01]  /*17b0*/  VIADD R22, R29.reuse, 0x280 ;  /* 0x000002801d167836 */ /* 0x040fe20000000000 */
[----:B------:R-:W-:Y:S01]  /*17c0*/  ISETP.NE.AND.EX P2, PT, R36, UR5, PT, P2 ;  /* 0x0000000524007c0c */ /* 0x000fe2000bf45320 */
[----:B------:R-:W-:Y:S01]  /*17d0*/  VIADD R24, R29, 0x300 ;  /* 0x000003001d187836 */ /* 0x000fe20000000000 */
[----:B------:R-:W-:Y:S01]  /*17e0*/  LOP3.LUT R31, R31, 0x7fff, RZ, 0xc0, !PT ;  /* 0x00007fff1f1f7812 */ /* 0x000fe200078ec0ff */
[----:B------:R-:W-:Y:S01]  /*17f0*/  VIADD R29, R29, 0x380 ;  /* 0x000003801d1d7836 */ /* 0x000fe20000000000 */
[----:B------:R-:W-:-:S02]  /*1800*/  LOP3.LUT R19, R18, 0x7fff, RZ, 0xc0, !PT ;  /* 0x00007fff12137812 */ /* 0x000fc400078ec0ff */
[----:B------:R-:W-:Y:S02]  /*1810*/  LOP3.LUT R20, R20, 0x7fff, RZ, 0xc0, !PT ;  /* 0x00007fff14147812 */ /* 0x000fe400078ec0ff */
[----:B------:R-:W-:Y:S02]  /*1820*/  LOP3.LUT R22, R22, 0x7fff, RZ, 0xc0, !PT ;  /* 0x00007fff16167812 */ /* 0x000fe400078ec0ff */
[----:B------:R-:W-:Y:S01]  /*1830*/  LOP3.LUT R24, R24, 0x7fff, RZ, 0xc0, !PT ;  /* 0x00007fff18187812 */ /* 0x000fe200078ec0ff */
[----:B------:R-:W-:Y:S01]  /*1840*/  UIADD3 UR8, UP0, UPT, UR8, 0x400, URZ ;  /* 0x0000040008087890 */ /* 0x000fe2000ff1e0ff */
[----:B------:R-:W-:-:S03]  /*1850*/  LOP3.LUT R29, R29, 0x7fff, RZ, 0xc0, !PT ;  /* 0x00007fff1d1d7812 */ /* 0x000fc600078ec0ff */
[----:B------:R-:W-:Y:S01]  /*1860*/  UIADD3.X UR9, UPT, UPT, URZ, UR9, URZ, UP0, !UPT ;  /* 0x00000009ff097290 */ /* 0x000fe200087fe4ff */
[----:B--2---:R1:W-:Y:S04]  /*1870*/  STS.U8 [R25+UR6], R28 ;  /* 0x0000001c19007988 */ /* 0x0043e80008000006 */
[----:B---3--:R1:W-:Y:S04]  /*1880*/  STS.U8 [R31+UR6], R30 ;  /* 0x0000001e1f007988 */ /* 0x0083e80008000006 */
[----:B-----5:R1:W-:Y:S04]  /*1890*/  STS.U8 [R33+UR6], R32 ;  /* 0x0000002021007988 */ /* 0x0203e80008000006 */
[----:B----4-:R1:W-:Y:S04]  /*18a0*/  STS.U8 [R19+UR6], R34 ;  /* 0x0000002213007988 */ /* 0x0103e80008000006 */
[----:B------:R1:W-:Y:S04]  /*18b0*/  STS.U8 [R20+UR6], R35 ;  /* 0x0000002314007988 */ /* 0x0003e80008000006 */
[----:B------:R1:W-:Y:S04]  /*18c0*/  STS.U8 [R22+UR6], R21 ;  /* 0x0000001516007988 */ /* 0x0003e80008000006 */
[----:B------:R1:W-:Y:S04]  /*18d0*/  STS.U8 [R24+UR6], R23 ;  /* 0x0000001718007988 */ /* 0x0003e80008000006 */
[----:B------:R1:W-:Y:S01]  /*18e0*/  STS.U8 [R29+UR6], R26 ;  /* 0x0000001a1d007988 */ /* 0x0003e20008000006 */
[----:B------:R-:W-:Y:S05]  /*18f0*/  @P2 BRA `(.L_x_16) ;  /* 0xfffffff800e42947 */ /* 0x000fea000383ffff */
.L_x_15:
[----:B------:R-:W-:Y:S05]  /*1900*/  @!P0 BRA `(.L_x_14) ;  /* 0x0000000400348947 */ /* 0x000fea0003800000 */
[----:B------:R-:W-:Y:S02]  /*1910*/  ISETP.GE.U32.AND P2, PT, R37, 0x4, PT ;  /* 0x000000042500780c */ /* 0x000fe40003f46070 */
[----:B-1----:R-:W-:Y:S02]  /*1920*/  LOP3.LUT R30, R17, 0x3, RZ, 0xc0, !PT ;  /* 0x00000003111e7812 */ /* 0x002fe400078ec0ff */
[----:B------:R-:W-:Y:S02]  /*1930*/  ISETP.GE.U32.AND.EX P2, PT, RZ, RZ, PT, P2 ;  /* 0x000000ffff00720c */ /* 0x000fe40003f46120 */
[----:B------:R-:W-:-:S04]  /*1940*/  ISETP.NE.U32.AND P0, PT, R30, RZ, PT ;  /* 0x000000ff1e00720c */ /* 0x000fc80003f05070 */
[----:B------:R-:W-:-:S07]  /*1950*/  ISETP.NE.AND.EX P0, PT, RZ, RZ, PT, P0 ;  /* 0x000000ffff00720c */ /* 0x000fce0003f05300 */
[----:B------:R-:W-:Y:S06]  /*1960*/  @!P2 BRA `(.L_x_17) ;  /* 0x00000000008ca947 */ /* 0x000fec0003800000 */
[----:B------:R-:W0:Y:S01]  /*1970*/  LDCU.64 UR4, c[0x0][0x388] ;  /* 0x00007100ff0477ac */ /* 0x000e220008000a00 */
[----:B------:R-:W-:-:S04]  /*1980*/  VIADD R24, R0, UR8 ;  /* 0x0000000800187c36 */ /* 0x000fc80008000000 */
[C---:B------:R-:W-:Y:S01]  /*1990*/  VIADD R20, R24.reuse, 0x80 ;  /* 0x0000008018147836 */ /* 0x040fe20000000000 */
[C---:B------:R-:W-:Y:S01]  /*19a0*/  LOP3.LUT R18, R24.reuse, 0xffff, RZ, 0xc0, !PT ;  /* 0x0000ffff18127812 */ /* 0x040fe200078ec0ff */
[C---:B------:R-:W-:Y:S02]  /*19b0*/  VIADD R22, R24.reuse, 0x100 ;  /* 0x0000010018167836 */ /* 0x040fe40000000000 */
[----:B------:R-:W-:Y:S01]  /*19c0*/  VIADD R24, R24, 0x180 ;  /* 0x0000018018187836 */ /* 0x000fe20000000000 */
[----:B------:R-:W-:Y:S02]  /*19d0*/  LOP3.LUT R20, R20, 0xffff, RZ, 0xc0, !PT ;  /* 0x0000ffff14147812 */ /* 0x000fe400078ec0ff */
[----:B------:R-:W-:Y:S02]  /*19e0*/  LOP3.LUT R22, R22, 0xffff, RZ, 0xc0, !PT ;  /* 0x0000ffff16167812 */ /* 0x000fe400078ec0ff */
[----:B------:R-:W-:Y:S02]  /*19f0*/  LOP3.LUT R24, R24, 0xffff, RZ, 0xc0, !PT ;  /* 0x0000ffff18187812 */ /* 0x000fe400078ec0ff */
[----:B0-----:R-:W-:-:S02]  /*1a00*/  IADD3 R18, P3, PT, R18, UR4, RZ ;  /* 0x0000000412127c10 */ /* 0x001fc4000ff7e0ff */
[----:B------:R-:W-:Y:S02]  /*1a10*/  IADD3 R20, P2, PT, R20, UR4, RZ ;  /* 0x0000000414147c10 */ /* 0x000fe4000ff5e0ff */
[----:B------:R-:W-:Y:S01]  /*1a20*/  IADD3 R24, P4, PT, R24, UR4, RZ ;  /* 0x0000000418187c10 */ /* 0x000fe2000ff9e0ff */
[----:B------:R-:W-:Y:S01]  /*1a30*/  IMAD.X R19, RZ, RZ, UR5, P3 ;  /* 0x00000005ff137e24 */ /* 0x000fe200098e06ff */
[----:B------:R-:W-:Y:S01]  /*1a40*/  IADD3 R22, P3, PT, R22, UR4, RZ ;  /* 0x0000000416167c10 */ /* 0x000fe2000ff7e0ff */
[----:B------:R-:W-:Y:S02]  /*1a50*/  IMAD.X R21, RZ, RZ, UR5, P2 ;  /* 0x00000005ff157e24 */ /* 0x000fe400090e06ff */
[----:B------:R-:W-:Y:S01]  /*1a60*/  IMAD.X R25, RZ, RZ, UR5, P4 ;  /* 0x00000005ff197e24 */ /* 0x000fe2000a0e06ff */
[----:B------:R0:W2:Y:S01]  /*1a70*/  LDG.E.U8 R18, desc[UR10][R18.64] ;  /* 0x0000000a12127981 */ /* 0x0000a2000c1e1100 */
[----:B------:R-:W-:-:S03]  /*1a80*/  IMAD.X R23, RZ, RZ, UR5, P3 ;  /* 0x00000005ff177e24 */ /* 0x000fc600098e06ff */
[----:B------:R-:W3:Y:S04]  /*1a90*/  LDG.E.U8 R20, desc[UR10][R20.64] ;  /* 0x0000000a14147981 */ /* 0x000ee8000c1e1100 */
[----:B------:R-:W4:Y:S04]  /*1aa0*/  LDG.E.U8 R22, desc[UR10][R22.64] ;  /* 0x0000000a16167981 */ /* 0x000f28000c1e1100 */
[----:B------:R-:W5:Y:S01]  /*1ab0*/  LDG.E.U8 R24, desc[UR10][R24.64] ;  /* 0x0000000a18187981 */ /* 0x000f62000c1e1100 */
[----:B------:R-:W-:-:S04]  /*1ac0*/  VIADD R17, R0, UR8 ;  /* 0x0000000800117c36 */ /* 0x000fc80008000000 */
[C---:B------:R-:W-:Y:S02]  /*1ad0*/  VIADD R26, R17.reuse, 0x80 ;  /* 0x00000080111a7836 */ /* 0x040fe40000000000 */
[C---:B------:R-:W-:Y:S02]  /*1ae0*/  VIADD R28, R17.reuse, 0x100 ;  /* 0x00000100111c7836 */ /* 0x040fe40000000000 */
[C---:B------:R-:W-:Y:S01]  /*1af0*/  VIADD R29, R17.reuse, 0x180 ;  /* 0x00000180111d7836 */ /* 0x040fe20000000000 */
[----:B------:R-:W-:Y:S02]  /*1b00*/  LOP3.LUT R17, R17, 0x7fff, RZ, 0xc0, !PT ;  /* 0x00007fff11117812 */ /* 0x000fe400078ec0ff */
[----:B------:R-:W-:Y:S02]  /*1b10*/  LOP3.LUT R27, R26, 0x7fff, RZ, 0xc0, !PT ;  /* 0x00007fff1a1b7812 */ /* 0x000fe400078ec0ff */
[----:B0-----:R-:W-:Y:S02]  /*1b20*/  LOP3.LUT R19, R28, 0x7fff, RZ, 0xc0, !PT ;  /* 0x00007fff1c137812 */ /* 0x001fe400078ec0ff */
[----:B------:R-:W-:Y:S01]  /*1b30*/  LOP3.LUT R29, R29, 0x7fff, RZ, 0xc0, !PT ;  /* 0x00007fff1d1d7812 */ /* 0x000fe200078ec0ff */
[----:B------:R-:W-:-:S04]  /*1b40*/  UIADD3 UR8, UP0, UPT, UR8, 0x200, URZ ;  /* 0x0000020008087890 */ /* 0x000fc8000ff1e0ff */
[----:B------:R-:W-:Y:S01]  /*1b50*/  UIADD3.X UR9, UPT, UPT, URZ, UR9, URZ, UP0, !UPT ;  /* 0x00000009ff097290 */ /* 0x000fe200087fe4ff */
[----:B--2---:R0:W-:Y:S04]  /*1b60*/  STS.U8 [R17+UR6], R18 ;  /* 0x0000001211007988 */ /* 0x0041e80008000006 */
[----:B---3--:R0:W-:Y:S04]  /*1b70*/  STS.U8 [R27+UR6], R20 ;  /* 0x000000141b007988 */ /* 0x0081e80008000006 */
[----:B----4-:R0:W-:Y:S04]  /*1b80*/  STS.U8 [R19+UR6], R22 ;  /* 0x0000001613007988 */ /* 0x0101e80008000006 */
[----:B-----5:R0:W-:Y:S02]  /*1b90*/  STS.U8 [R29+UR6], R24 ;  /* 0x000000181d007988 */ /* 0x0201e40008000006 */
.L_x_17:
[----:B------:R-:W-:Y:S05]  /*1ba0*/  @!P0 BRA `(.L_x_14) ;  /* 0x00000000008c8947 */ /* 0x000fea0003800000 */
[----:B------:R-:W-:Y:S02]  /*1bb0*/  ISETP.NE.U32.AND P0, PT, R30, 0x1, PT ;  /* 0x000000011e00780c */ /* 0x000fe40003f05070 */
[----:B------:R-:W-:Y:S02]  /*1bc0*/  LOP3.LUT P2, RZ, R16, 0x80, RZ, 0xc0, !PT ;  /* 0x0000008010ff7812 */ /* 0x000fe4000784c0ff */
[----:B------:R-:W-:-:S13]  /*1bd0*/  ISETP.NE.AND.EX P0, PT, RZ, RZ, PT, P0 ;  /* 0x000000ffff00720c */ /* 0x000fda0003f05300 */
[----:B------:R-:W-:Y:S05]  /*1be0*/  @!P0 BRA `(.L_x_18) ;  /* 0x00000000004c8947 */ /* 0x000fea0003800000 */
[----:B------:R-:W1:Y:S01]  /*1bf0*/  LDCU.64 UR4, c[0x0][0x388] ;  /* 0x00007100ff0477ac */ /* 0x000e620008000a00 */
[----:B------:R-:W-:-:S04]  /*1c00*/  VIADD R16, R0, UR8 ;  /* 0x0000000800107c36 */ /* 0x000fc80008000000 */
[C---:B0-----:R-:W-:Y:S01]  /*1c10*/  VIADD R17, R16.reuse, 0x80 ;  /* 0x0000008010117836 */ /* 0x041fe20000000000 */
[----:B------:R-:W-:-:S04]  /*1c20*/  LOP3.LUT R16, R16, 0xffff, RZ, 0xc0, !PT ;  /* 0x0000ffff10107812 */ /* 0x000fc800078ec0ff */
[----:B------:R-:W-:Y:S02]  /*1c30*/  LOP3.LUT R17, R17, 0xffff, RZ, 0xc0, !PT ;  /* 0x0000ffff11117812 */ /* 0x000fe400078ec0ff */
[----:B-1----:R-:W-:Y:S02]  /*1c40*/  IADD3 R16, P0, PT, R16, UR4, RZ ;  /* 0x0000000410107c10 */ /* 0x002fe4000ff1e0ff */
[----:B------:R-:W-:-:S03]  /*1c50*/  IADD3 R18, P3, PT, R17, UR4, RZ ;  /* 0x0000000411127c10 */ /* 0x000fc6000ff7e0ff */
[----:B------:R-:W-:Y:S02]  /*1c60*/  IMAD.X R17, RZ, RZ, UR5, P0 ;  /* 0x00000005ff117e24 */ /* 0x000fe400080e06ff */
[----:B------:R-:W-:-:S03]  /*1c70*/  IMAD.X R19, RZ, RZ, UR5, P3 ;  /* 0x00000005ff137e24 */ /* 0x000fc600098e06ff */
[----:B------:R-:W2:Y:S04]  /*1c80*/  LDG.E.U8 R16, desc[UR10][R16.64] ;  /* 0x0000000a10107981 */ /* 0x000ea8000c1e1100 */
[----:B------:R-:W3:Y:S01]  /*1c90*/  LDG.E.U8 R18, desc[UR10][R18.64] ;  /* 0x0000000a12127981 */ /* 0x000ee2000c1e1100 */
[----:B------:R-:W-:Y:S01]  /*1ca0*/  VIADD R20, R0, UR8 ;  /* 0x0000000800147c36 */ /* 0x000fe20008000000 */
[----:B------:R-:W-:-:S03]  /*1cb0*/  UIADD3 UR8, UP0, UPT, UR8, 0x100, URZ ;  /* 0x0000010008087890 */ /* 0x000fc6000ff1e0ff */
[C---:B------:R-:W-:Y:S01]  /*1cc0*/  VIADD R22, R20.reuse, 0x80 ;  /* 0x0000008014167836 */ /* 0x040fe20000000000 */
[----:B------:R-:W-:Y:S01]  /*1cd0*/  LOP3.LUT R21, R20, 0x7fff, RZ, 0xc0, !PT ;  /* 0x00007fff14157812 */ /* 0x000fe200078ec0ff */
[----:B------:R-:W-:-:S03]  /*1ce0*/  UIADD3.X UR9, UPT, UPT, URZ, UR9, URZ, UP0, !UPT ;  /* 0x00000009ff097290 */ /* 0x000fc600087fe4ff */
[----:B------:R-:W-:Y:S01]  /*1cf0*/  LOP3.LUT R23, R22, 0x7fff, RZ, 0xc0, !PT ;  /* 0x00007fff16177812 */ /* 0x000fe200078ec0ff */
[----:B--2---:R1:W-:Y:S04]  /*1d00*/  STS.U8 [R21+UR6], R16 ;  /* 0x0000001015007988 */ /* 0x0043e80008000006 */
[----:B---3--:R1:W-:Y:S04]  /*1d10*/  STS.U8 [R23+UR6], R18 ;  /* 0x0000001217007988 */ /* 0x0083e80008000006 */
.L_x_18:
[----:B------:R-:W-:Y:S05]  /*1d20*/  @P2 BRA `(.L_x_14) ;  /* 0x00000000002c2947 */ /* 0x000fea0003800000 */
[----:B------:R-:W2:Y:S01]  /*1d30*/  LDCU.64 UR4, c[0x0][0x388] ;  /* 0x00007100ff0477ac */ /* 0x000ea20008000a00 */
[----:B-1----:R-:W-:-:S05]  /*1d40*/  VIADD R16, R0, UR8 ;  /* 0x0000000800107c36 */ /* 0x002fca0008000000 */
[----:B------:R-:W-:-:S04]  /*1d50*/  LOP3.LUT R16, R16, 0xffff, RZ, 0xc0, !PT ;  /* 0x0000ffff10107812 */ /* 0x000fc800078ec0ff */
[----:B--2---:R-:W-:-:S05]  /*1d60*/  IADD3 R16, P0, PT, R16, UR4, RZ ;  /* 0x0000000410107c10 */ /* 0x004fca000ff1e0ff */
[----:B0-----:R-:W-:-:S05]  /*1d70*/  IMAD.X R17, RZ, RZ, UR5, P0 ;  /* 0x00000005ff117e24 */ /* 0x001fca00080e06ff */
[----:B------:R-:W2:Y:S01]  /*1d80*/  LDG.E.U8 R16, desc[UR10][R16.64] ;  /* 0x0000000a10107981 */ /* 0x000ea2000c1e1100 */
[----:B------:R-:W-:Y:S01]  /*1d90*/  VIADD R18, R0, UR8 ;  /* 0x0000000800127c36 */ /* 0x000fe20008000000 */
[----:B------:R-:W-:-:S04]  /*1da0*/  UIADD3 UR8, UP0, UPT, UR8, 0x80, URZ ;  /* 0x0000008008087890 */ /* 0x000fc8000ff1e0ff */
[----:B------:R-:W-:Y:S01]  /*1db0*/  LOP3.LUT R19, R18, 0x7fff, RZ, 0xc0, !PT ;  /* 0x00007fff12137812 */ /* 0x000fe200078ec0ff */
[----:B------:R-:W-:-:S04]  /*1dc0*/  UIADD3.X UR9, UPT, UPT, URZ, UR9, URZ, UP0, !UPT ;  /* 0x00000009ff097290 */ /* 0x000fc800087fe4ff */
[----:B--2---:R2:W-:Y:S08]  /*1dd0*/  STS.U8 [R19+UR6], R16 ;  /* 0x0000001013007988 */ /* 0x0045f00008000006 */
.L_x_14:
[----:B------:R-:W-:Y:S06]  /*1de0*/  BAR.SYNC.DEFER_BLOCKING 0x0 ;  /* 0x0000000000007b1d */ /* 0x000fec0000010000 */
.L_x_8:
[----:B------:R-:W-:Y:S01]  /*1df0*/  ISETP.GT.U32.AND P0, PT, R0, R14, PT ;  /* 0x0000000e0000720c */ /* 0x000fe20003f04070 */
[----:B------:R-:W-:-:S12]  /*1e00*/  BSSY.RECONVERGENT B0, `(.L_x_19) ;  /* 0x0000021000007945 */ /* 0x000fd80003800200 */
[----:B------:R-:W-:Y:S05]  /*1e10*/  @P0 BRA `(.L_x_20) ;  /* 0x00000000007c0947 */ /* 0x000fea0003800000 */
[----:B------:R-:W3:Y:S01]  /*1e20*/  S2UR UR5, SR_CgaCtaId ;  /* 0x00000000000579c3 */ /* 0x000ee20000008800 */
[----:B0-----:R-:W-:Y:S01]  /*1e30*/  LOP3.LUT R17, RZ, R14, RZ, 0x33, !PT ;  /* 0x0000000eff117212 */ /* 0x001fe200078e33ff */
[----:B------:R-:W-:-:S04]  /*1e40*/  UMOV UR4, 0x400 ;  /* 0x0000040000047882 */ /* 0x000fc80000000000 */
[----:B------:R-:W-:-:S05]  /*1e50*/  IMAD.IADD R14, R17, 0x1, R4 ;  /* 0x00000001110e7824 */ /* 0x000fca00078e0204 */
[----:B------:R-:W-:Y:S01]  /*1e60*/  LOP3.LUT R14, R14, 0x7fff, RZ, 0xc0, !PT ;  /* 0x00007fff0e0e7812 */ /* 0x000fe200078ec0ff */
[----:B---3--:R-:W-:-:S09]  /*1e70*/  ULEA UR4, UR5, UR4, 0x18 ;  /* 0x0000000405047291 */ /* 0x008fd2000f8ec0ff */
[----:B------:R-:W0:Y:S02]  /*1e80*/  LDS.U8 R14, [R14+UR4] ;  /* 0x000000040e0e7984 */ /* 0x000e240008000000 */
[----:B0-----:R-:W-:-:S04]  /*1e90*/  LOP3.LUT R15, R14, 0xff, R15, 0x48, !PT ;  /* 0x000000ff0e0f7812 */ /* 0x001fc800078e480f */
[----:B-12---:R-:W-:Y:S01]  /*1ea0*/  SHF.L.U32.HI R16, RZ, R15, 0x1 ;  /* 0x00000001ff107419 */ /* 0x006fe2000001060f */
[C---:B------:R-:W-:Y:S02]  /*1eb0*/  VIADD R17, R15.reuse, 0xffffffe0 ;  /* 0xffffffe00f117836 */ /* 0x040fe40000000000 */
[----:B------:R-:W-:Y:S01]  /*1ec0*/  VIADD R18, R15, 0xffffffc0 ;  /* 0xffffffc00f127836 */ /* 0x000fe20000000000 */
[----:B------:R-:W-:Y:S01]  /*1ed0*/  LOP3.LUT R5, R5, R16, RZ, 0xfc, !PT ;  /* 0x0000001005057212 */ /* 0x000fe200078efcff */
[C---:B------:R-:W-:Y:S01]  /*1ee0*/  VIADD R16, R15.reuse, 0xffffff60 ;  /* 0xffffff600f107836 */ /* 0x040fe20000000000 */
[----:B------:R-:W-:Y:S01]  /*1ef0*/  SHF.L.U32.HI R17, RZ, R17, 0x1 ;  /* 0x00000001ff117419 */ /* 0x000fe20000010611 */
[C---:B------:R-:W-:Y:S01]  /*1f00*/  VIADD R19, R15.reuse, 0xffffffa0 ;  /* 0xffffffa00f137836 */ /* 0x040fe20000000000 */
[----:B------:R-:W-:Y:S01]  /*1f10*/  SHF.L.U32.HI R18, RZ, R18, 0x1 ;  /* 0x00000001ff127419 */ /* 0x000fe20000010612 */
[C---:B------:R-:W-:Y:S01]  /*1f20*/  VIADD R14, R15.reuse, 0xffffff80 ;  /* 0xffffff800f0e7836 */ /* 0x040fe20000000000 */
[----:B------:R-:W-:Y:S01]  /*1f30*/  LOP3.LUT R6, R6, R17, RZ, 0xfc, !PT ;  /* 0x0000001106067212 */ /* 0x000fe200078efcff */
[----:B------:R-:W-:Y:S01]  /*1f40*/  VIADD R17, R15, 0xffffff40 ;  /* 0xffffff400f117836 */ /* 0x000fe20000000000 */
[----:B------:R-:W-:Y:S01]  /*1f50*/  LOP3.LUT R7, R7, R18, RZ, 0xfc, !PT ;  /* 0x0000001207077212 */ /* 0x000fe200078efcff */
[----:B------:R-:W-:Y:S01]  /*1f60*/  VIADD R18, R15, 0xffffff20 ;  /* 0xffffff200f127836 */ /* 0x000fe20000000000 */
[----:B------:R-:W-:-:S02]  /*1f70*/  SHF.L.U32.HI R15, RZ, R16, 0x1 ;  /* 0x00000001ff0f7419 */ /* 0x000fc40000010610 */
[----:B------:R-:W-:Y:S02]  /*1f80*/  SHF.L.U32.HI R16, RZ, R17, 0x1 ;  /* 0x00000001ff107419 */ /* 0x000fe40000010611 */
[----:B------:R-:W-:Y:S02]  /*1f90*/  SHF.L.U32.HI R19, RZ, R19, 0x1 ;  /* 0x00000001ff137419 */ /* 0x000fe40000010613 */
[----:B------:R-:W-:Y:S02]  /*1fa0*/  SHF.L.U32.HI R14, RZ, R14, 0x1 ;  /* 0x00000001ff0e7419 */ /* 0x000fe4000001060e */
[----:B------:R-:W-:Y:S02]  /*1fb0*/  SHF.L.U32.HI R17, RZ, R18, 0x1 ;  /* 0x00000001ff117419 */ /* 0x000fe40000010612 */
[----:B------:R-:W-:Y:S02]  /*1fc0*/  LOP3.LUT R8, R8, R19, RZ, 0xfc, !PT ;  /* 0x0000001308087212 */ /* 0x000fe400078efcff */
[----:B------:R-:W-:-:S02]  /*1fd0*/  LOP3.LUT R9, R9, R14, RZ, 0xfc, !PT ;  /* 0x0000000e09097212 */ /* 0x000fc400078efcff */
[----:B------:R-:W-:Y:S02]  /*1fe0*/  LOP3.LUT R10, R10, R15, RZ, 0xfc, !PT ;  /* 0x0000000f0a0a7212 */ /* 0x000fe400078efcff */
[----:B------:R-:W-:Y:S02]  /*1ff0*/  LOP3.LUT R11, R11, R16, RZ, 0xfc, !PT ;  /* 0x000000100b0b7212 */ /* 0x000fe400078efcff */
[----:B------:R-:W-:-:S07]  /*2000*/  LOP3.LUT R12, R12, R17, RZ, 0xfc, !PT ;  /* 0x000000110c0c7212 */ /* 0x000fce00078efcff */
.L_x_20:
[----:B------:R-:W-:Y:S05]  /*2010*/  BSYNC.RECONVERGENT B0 ;  /* 0x0000000000007941 */ /* 0x000fea0003800200 */
.L_x_19:
[----:B------:R-:W-:Y:S05]  /*2020*/  @P1 BRA `(.L_x_21) ;  /* 0xffffffec00cc1947 */ /* 0x000fea000383ffff */
[----:B------:R-:W3:Y:S01]  /*2030*/  S2UR UR5, SR_CgaCtaId ;  /* 0x00000000000579c3 */ /* 0x000ee20000008800 */
[----:B------:R-:W-:Y:S01]  /*2040*/  UMOV UR4, 0x400 ;  /* 0x0000040000047882 */ /* 0x000fe20000000000 */
[----:B------:R-:W-:Y:S01]  /*2050*/  LOP3.LUT R13, R4, 0x7fff, RZ, 0xc0, !PT ;  /* 0x00007fff040d7812 */ /* 0x000fe200078ec0ff */
[----:B------:R-:W-:Y:S01]  /*2060*/  IMAD.MOV.U32 R14, RZ, RZ, R0 ;  /* 0x000000ffff0e7224 */ /* 0x000fe200078e0000 */
[----:B---3--:R-:W-:-:S03]  /*2070*/  ULEA UR5, UR5, UR4, 0x18 ;  /* 0x0000000405057291 */ /* 0x008fc6000f8ec0ff */
[----:B------:R-:W-:-:S09]  /*2080*/  UMOV UR4, URZ ;  /* 0x000000ff00047c82 */ /* 0x000fd20008000000 */
.L_x_30:
[----:B------:R-:W-:Y:S01]  /*2090*/  ISETP.NE.AND P0, PT, R0, UR4, PT ;  /* 0x0000000400007c0c */ /* 0x000fe2000bf05270 */
[----:B------:R-:W-:Y:S01]  /*20a0*/  VIADD R14, R14, 0xffffffff ;  /* 0xffffffff0e0e7836 */ /* 0x000fe20000000000 */
[----:B------:R-:W-:Y:S04]  /*20b0*/  BSSY.RECONVERGENT B0, `(.L_x_22) ;  /* 0x000002a000007945 */ /* 0x000fe80003800200 */
[----:B-1----:R-:W-:-:S04]  /*20c0*/  SHF.R.U32.HI R15, RZ, 0x5, R14 ;  /* 0x00000005ff0f7819 */ /* 0x002fc8000001160e */
[----:B0-----:R-:W-:-:S03]  /*20d0*/  VIMNMX.U32 R17, PT, PT, R15, 0x3, PT ;  /* 0x000000030f117848 */ /* 0x001fc60003fe0000 */
[----:B------:R-:W-:Y:S05]  /*20e0*/  @P0 BRA `(.L_x_23) ;  /* 0x0000000000980947 */ /* 0x000fea0003800000 */
[----:B------:R-:W-:Y:S01]  /*20f0*/  ISETP.NE.AND P0, PT, R5, -0x1, PT ;  /* 0xffffffff0500780c */ /* 0x000fe20003f05270 */
[----:B------:R-:W-:Y:S01]  /*2100*/  BSSY.RECONVERGENT B1, `(.L_x_24) ;  /* 0x000001b000017945 */ /* 0x000fe20003800200 */
[----:B------:R-:W-:Y:S02]  /*2110*/  IMAD.MOV.U32 R15, RZ, RZ, RZ ;  /* 0x000000ffff0f7224 */ /* 0x000fe400078e00ff */
[----:B-12---:R-:W-:-:S09]  /*2120*/  IMAD.MOV.U32 R16, RZ, RZ, R5 ;  /* 0x000000ffff107224 */ /* 0x006fd200078e0005 */
[----:B------:R-:W-:Y:S05]  /*2130*/  @P0 BRA `(.L_x_25) ;  /* 0x00000000005c0947 */ /* 0x000fea0003800000 */
[----:B------:R-:W-:Y:S01]  /*2140*/  ISETP.NE.AND P0, PT, R6, -0x1, PT ;  /* 0xffffffff0600780c */ /* 0x000fe20003f05270 */
[----:B------:R-:W-:Y:S02]  /*2150*/  IMAD.MOV.U32 R15, RZ, RZ, 0x20 ;  /* 0x00000020ff0f7424 */ /* 0x000fe400078e00ff */
[----:B------:R-:W-:-:S10]  /*2160*/  IMAD.MOV.U32 R16, RZ, RZ, R6 ;  /* 0x000000ffff107224 */ /* 0x000fd400078e0006 */
        /* <DEDUP_REMOVED lines=16> */
[----:B------:R-:W-:Y:S01]  /*2270*/  @!P0 IMAD.MOV.U32 R18, RZ, RZ, 0xe0 ;  /* 0x000000e0ff128424 */ /* 0x000fe200078e00ff */
[----:B------:R-:W-:-:S04]  /*2280*/  @!P0 ISETP.NE.AND P1, PT, R11, -0x1, PT ;  /* 0xffffffff0b00880c */ /* 0x000fc80003f25270 */
[----:B------:R-:W-:Y:S02]  /*2290*/  @!P0 SEL R15, R18, 0xc0, !P1 ;  /* 0x000000c0120f8807 */ /* 0x000fe40004800000 */
[----:B------:R-:W-:-:S07]  /*22a0*/  @!P0 SEL R16, R12, R11, !P1 ;  /* 0x0000000b0c108207 */ /* 0x000fce0004800000 */
.L_x_25:
[----:B------:R-:W-:Y:S05]  /*22b0*/  BSYNC.RECONVERGENT B1 ;  /* 0x0000000000017941 */ /* 0x000fea0003800200 */
.L_x_24:
[----:B------:R-:W-:Y:S01]  /*22c0*/  LOP3.LUT R16, RZ, R16, RZ, 0x33, !PT ;  /* 0x00000010ff107212 */ /* 0x000fe200078e33ff */
[----:B------:R-:W0:Y:S01]  /*22d0*/  S2UR UR7, SR_CgaCtaId ;  /* 0x00000000000779c3 */ /* 0x000e220000008800 */
[----:B------:R-:W-:-:S04]  /*22e0*/  UMOV UR6, 0x400 ;  /* 0x0000040000067882 */ /* 0x000fc80000000000 */
[----:B------:R-:W1:Y:S08]  /*22f0*/  BREV R16, R16 ;  /* 0x0000001000107301 */ /* 0x000e700000000000 */
[----:B-1----:R-:W1:Y:S01]  /*2300*/  FLO.U32.SH R18, R16 ;  /* 0x0000001000127300 */ /* 0x002e6200000e0400 */
[----:B0-----:R-:W-:Y:S01]  /*2310*/  ULEA UR6, UR7, UR6, 0x18 ;  /* 0x0000000607067291 */ /* 0x001fe2000f8ec0ff */
[----:B-1----:R-:W-:-:S08]  /*2320*/  IMAD.IADD R18, R18, 0x1, R15 ;  /* 0x0000000112127824 */ /* 0x002fd000078e020f */
[----:B------:R0:W-:Y:S04]  /*2330*/  STS.U8 [UR6+0x8008], R18 ;  /* 0x00800812ff007988 */ /* 0x0001e80008000006 */
[----:B------:R0:W-:Y:S02]  /*2340*/  STS.U8 [R13+UR5], R18 ;  /* 0x000000120d007988 */ /* 0x0001e40008000005 */
.L_x_23:
[----:B------:R-:W-:Y:S05]  /*2350*/  BSYNC.RECONVERGENT B0 ;  /* 0x0000000000007941 */ /* 0x000fea0003800200 */
.L_x_22:
[----:B------:R-:W-:Y:S01]  /*2360*/  BAR.SYNC.DEFER_BLOCKING 0x0 ;  /* 0x0000000000007b1d */ /* 0x000fe20000010000 */
[----:B------:R-:W-:-:S05]  /*2370*/  ISETP.GT.U32.AND P0, PT, R0, UR4, PT ;  /* 0x0000000400007c0c */ /* 0x000fca000bf04070 */
[----:B------:R-:W-:Y:S08]  /*2380*/  BSSY.RECONVERGENT B0, `(.L_x_26) ;  /* 0x0000034000007945 */ /* 0x000ff00003800200 */
[----:B------:R-:W-:Y:S05]  /*2390*/  @!P0 BRA `(.L_x_27) ;  /* 0x0000000000c88947 */ /* 0x000fea0003800000 */
[----:B------:R-:W-:Y:S01]  /*23a0*/  UMOV UR6, 0x1290 ;  /* 0x0000129000067882 */ /* 0x000fe20000000000 */
[----:B------:R-:W3:Y:S01]  /*23b0*/  S2UR UR7, SR_CgaCtaId ;  /* 0x00000000000779c3 */ /* 0x000ee20000008800 */
[----:B------:R-:W-:Y:S01]  /*23c0*/  LEA R17, R17, UR6, 0x2 ;  /* 0x0000000611117c11 */ /* 0x000fe2000f8e10ff */
[----:B------:R-:W-:Y:S01]  /*23d0*/  UMOV UR6, 0x400 ;  /* 0x0000040000067882 */ /* 0x000fe20000000000 */
[----:B-12---:R-:W-:Y:S01]  /*23e0*/  IMAD.MOV.U32 R19, RZ, RZ, 0x1 ;  /* 0x00000001ff137424 */ /* 0x006fe200078e00ff */
[----:B------:R-:W-:Y:S04]  /*23f0*/  BSSY.RELIABLE B1, `(.L_x_28) ;  /* 0x0000013000017945 */ /* 0x000fe80003800100 */
[----:B0-----:R-:W0:Y:S01]  /*2400*/  LDC R18, c[0x3][R17] ;  /* 0x00c0000011127b82 */ /* 0x001e220000000800 */
[----:B---3--:R-:W-:-:S09]  /*2410*/  ULEA UR6, UR7, UR6, 0x18 ;  /* 0x0000000607067291 */ /* 0x008fd2000f8ec0ff */
[----:B------:R-:W1:Y:S01]  /*2420*/  LDS.U8 R15, [UR6+0x8008] ;  /* 0x00800806ff0f7984 */ /* 0x000e620008000000 */
[----:B------:R-:W-:-:S06]  /*2430*/  ULOP3.LUT UR6, URZ, UR4, URZ, 0x33, !UPT ;  /* 0x00000004ff067292 */ /* 0x000fcc000f8e33ff */
[----:B------:R-:W-:-:S05]  /*2440*/  VIADD R16, R0, UR6 ;  /* 0x0000000600107c36 */ /* 0x000fca0008000000 */
[----:B------:R-:W-:Y:S02]  /*2450*/  SHF.L.W.U32 R19, R19, R16, RZ ;  /* 0x0000001013137219 */ /* 0x000fe40000000eff */
[----:B------:R-:W-:Y:S02]  /*2460*/  PRMT R16, RZ, 0x7610, R16 ;  /* 0x00007610ff107816 */ /* 0x000fe40000000010 */
[----:B0-----:R-:W-:-:S13]  /*2470*/  LOP3.LUT P0, RZ, R18, R19, RZ, 0xc0, !PT ;  /* 0x0000001312ff7212 */ /* 0x001fda000780c0ff */
[----:B------:R-:W-:Y:S05]  /*2480*/  @P0 BRA `(.L_x_29) ;  /* 0x0000000000240947 */ /* 0x000fea0003800000 */
[----:B------:R-:W0:Y:S02]  /*2490*/  LDC R16, c[0x3][R17+0x10] ;  /* 0x00c0040011107b82 */ /* 0x000e240000000800 */
[----:B0-----:R-:W-:Y:S01]  /*24a0*/  LOP3.LUT P0, RZ, R16, R19, RZ, 0xc0, !PT ;  /* 0x0000001310ff7212 */ /* 0x001fe2000780c0ff */
[----:B------:R-:W-:-:S12]  /*24b0*/  IMAD.MOV.U32 R16, RZ, RZ, 0x1 ;  /* 0x00000001ff107424 */ /* 0x000fd800078e00ff */
[----:B------:R-:W-:Y:S05]  /*24c0*/  @P0 BRA `(.L_x_29) ;  /* 0x0000000000140947 */ /* 0x000fea0003800000 */
[----:B------:R-:W0:Y:S02]  /*24d0*/  LDC R17, c[0x3][R17+0x20] ;  /* 0x00c0080011117b82 */ /* 0x000e240000000800 */
[----:B0-----:R-:W-:-:S13]  /*24e0*/  LOP3.LUT P0, RZ, R17, R19, RZ, 0xc0, !PT ;  /* 0x0000001311ff7212 */ /* 0x001fda000780c0ff */
[----:B------:R-:W-:Y:S05]  /*24f0*/  @!P0 BREAK.RELIABLE B1 ;  /* 0x0000000000018942 */ /* 0x000fea0003800100 */
[----:B------:R-:W-:Y:S05]  /*2500*/  @!P0 BRA `(.L_x_27) ;  /* 0x00000000006c8947 */ /* 0x000fea0003800000 */
[----:B------:R-:W-:-:S07]  /*2510*/  IMAD.MOV.U32 R16, RZ, RZ, 0x2 ;  /* 0x00000002ff107424 */ /* 0x000fce00078e00ff */
.L_x_29:
[----:B------:R-:W-:Y:S05]  /*2520*/  BSYNC.RELIABLE B1 ;  /* 0x0000000000017941 */ /* 0x000fea0003800100 */
.L_x_28:
[----:B-1----:R-:W-:-:S04]  /*2530*/  LOP3.LUT R15, R16, 0xffff, R15, 0x48, !PT ;  /* 0x0000ffff100f7812 */ /* 0x002fc800078e480f */
[----:B------:R-:W-:-:S04]  /*2540*/  LOP3.LUT R15, R15, 0xff, RZ, 0xc0, !PT ;  /* 0x000000ff0f0f7812 */ /* 0x000fc800078ec0ff */
[----:B------:R-:W-:Y:S01]  /*2550*/  SHF.L.U32.HI R16, RZ, R15, 0x1 ;  /* 0x00000001ff107419 */ /* 0x000fe2000001060f */
[C---:B------:R-:W-:Y:S02]  /*2560*/  VIADD R17, R15.reuse, 0xffffffe0 ;  /* 0xffffffe00f117836 */ /* 0x040fe40000000000 */
[----:B------:R-:W-:Y:S01]  /*2570*/  VIADD R18, R15, 0xffffffc0 ;  /* 0xffffffc00f127836 */ /* 0x000fe20000000000 */
[----:B------:R-:W-:Y:S01]  /*2580*/  LOP3.LUT R5, R5, R16, RZ, 0xfc, !PT ;  /* 0x0000001005057212 */ /* 0x000fe200078efcff */
[C---:B------:R-:W-:Y:S01]  /*2590*/  VIADD R19, R15.reuse, 0xffffffa0 ;  /* 0xffffffa00f137836 */ /* 0x040fe20000000000 */
[----:B------:R-:W-:Y:S01]  /*25a0*/  SHF.L.U32.HI R17, RZ, R17, 0x1 ;  /* 0x00000001ff117419 */ /* 0x000fe20000010611 */
[C---:B------:R-:W-:Y:S01]  /*25b0*/  VIADD R16, R15.reuse, 0xffffff80 ;  /* 0xffffff800f107836 */ /* 0x040fe20000000000 */
[----:B------:R-:W-:Y:S02]  /*25c0*/  SHF.L.U32.HI R18, RZ, R18, 0x1 ;  /* 0x00000001ff127419 */ /* 0x000fe40000010612 */
[----:B------:R-:W-:Y:S01]  /*25d0*/  LOP3.LUT R6, R6, R17, RZ, 0xfc, !PT ;  /* 0x0000001106067212 */ /* 0x000fe200078efcff */
[----:B------:R-:W-:Y:S01]  /*25e0*/  VIADD R17, R15, 0xffffff60 ;  /* 0xffffff600f117836 */ /* 0x000fe20000000000 */
[----:B------:R-:W-:Y:S01]  /*25f0*/  LOP3.LUT R7, R7, R18, RZ, 0xfc, !PT ;  /* 0x0000001207077212 */ /* 0x000fe200078efcff */
[C---:B------:R-:W-:Y:S01]  /*2600*/  VIADD R18, R15.reuse, 0xffffff40 ;  /* 0xffffff400f127836 */ /* 0x040fe20000000000 */
[----:B------:R-:W-:Y:S01]  /*2610*/  SHF.L.U32.HI R19, RZ, R19, 0x1 ;  /* 0x00000001ff137419 */ /* 0x000fe20000010613 */
[----:B------:R-:W-:Y:S01]  /*2620*/  VIADD R15, R15, 0xffffff20 ;  /* 0xffffff200f0f7836 */ /* 0x000fe20000000000 */
[----:B------:R-:W-:-:S02]  /*2630*/  SHF.L.U32.HI R16, RZ, R16, 0x1 ;  /* 0x00000001ff107419 */ /* 0x000fc40000010610 */
[----:B------:R-:W-:Y:S02]  /*2640*/  SHF.L.U32.HI R17, RZ, R17, 0x1 ;  /* 0x00000001ff117419 */ /* 0x000fe40000010611 */
[----:B------:R-:W-:Y:S02]  /*2650*/  SHF.L.U32.HI R18, RZ, R18, 0x1 ;  /* 0x00000001ff127419 */ /* 0x000fe40000010612 */
[----:B------:R-:W-:Y:S02]  /*2660*/  SHF.L.U32.HI R15, RZ, R15, 0x1 ;  /* 0x00000001ff0f7419 */ /* 0x000fe4000001060f */
[----:B------:R-:W-:Y:S02]  /*2670*/  LOP3.LUT R8, R8, R19, RZ, 0xfc, !PT ;  /* 0x0000001308087212 */ /* 0x000fe400078efcff */
[----:B------:R-:W-:Y:S02]  /*2680*/  LOP3.LUT R9, R9, R16, RZ, 0xfc, !PT ;  /* 0x0000001009097212 */ /* 0x000fe400078efcff */
[----:B------:R-:W-:-:S02]  /*2690*/  LOP3.LUT R10, R10, R17, RZ, 0xfc, !PT ;  /* 0x000000110a0a7212 */ /* 0x000fc400078efcff */
[----:B------:R-:W-:Y:S02]  /*26a0*/  LOP3.LUT R11, R11, R18, RZ, 0xfc, !PT ;  /* 0x000000120b0b7212 */ /* 0x000fe400078efcff */
[----:B------:R-:W-:-:S07]  /*26b0*/  LOP3.LUT R12, R12, R15, RZ, 0xfc, !PT ;  /* 0x0000000f0c0c7212 */ /* 0x000fce00078efcff */
.L_x_27:
[----:B------:R-:W-:Y:S05]  /*26c0*/  BSYNC.RECONVERGENT B0 ;  /* 0x0000000000007941 */ /* 0x000fea0003800200 */
.L_x_26:
[----:B------:R-:W-:Y:S05]  /*26d0*/  WARPSYNC.ALL ;  /* 0x0000000000007948 */ /* 0x000fea0003800000 */
[----:B------:R-:W-:-:S04]  /*26e0*/  UIADD3 UR4, UPT, UPT, UR4, 0x1, URZ ;  /* 0x0000000104047890 */ /* 0x000fc8000fffe0ff */
[----:B------:R-:W-:-:S09]  /*26f0*/  UISETP.NE.AND UP0, UPT, UR4, 0x80, UPT ;  /* 0x000000800400788c */ /* 0x000fd2000bf05270 */
[----:B------:R-:W-:Y:S05]  /*2700*/  BRA.U UP0, `(.L_x_30) ;  /* 0xfffffff900607547 */ /* 0x000fea000b83ffff */
[----:B0-----:R-:W0:Y:S01]  /*2710*/  LDS.U8 R13, [R13+UR5] ;  /* 0x000000050d0d7984 */ /* 0x001e220008000000 */
[----:B------:R-:W3:Y:S01]  /*2720*/  LDCU.64 UR4, c[0x0][0x388] ;  /* 0x00007100ff0477ac */ /* 0x000ee20008000a00 */
[----:B------:R-:W-:-:S04]  /*2730*/  LOP3.LUT R6, R4, 0xffff, RZ, 0xc0, !PT ;  /* 0x0000ffff04067812 */ /* 0x000fc800078ec0ff */
[----:B---3--:R-:W-:-:S05]  /*2740*/  IADD3 R6, P0, PT, R6, UR4, RZ ;  /* 0x0000000406067c10 */ /* 0x008fca000ff1e0ff */
[----:B------:R-:W-:Y:S01]  /*2750*/  IMAD.X R7, RZ, RZ, UR5, P0 ;  /* 0x00000005ff077e24 */ /* 0x000fe200080e06ff */
[----:B------:R-:W-:-:S04]  /*2760*/  ISETP.NE.AND P0, PT, R0, RZ, PT ;  /* 0x000000ff0000720c */ /* 0x000fc80003f05270 */
[----:B0-----:R0:W-:Y:S01]  /*2770*/  STG.E.U8 desc[UR10][R6.64], R13 ;  /* 0x0000000d06007986 */ /* 0x0011e2000c10110a */
[----:B------:R-:W-:Y:S06]  /*2780*/  MEMBAR.SC.GPU ;  /* 0x0000000000007992 */ /* 0x000fec0000002000 */
[----:B------:R-:W-:-:S00]  /*2790*/  ERRBAR ;  /* 0x00000000000079ab */ /* 0x000fc00000000000 */
[----:B------:R-:W-:Y:S06]  /*27a0*/  CGAERRBAR ;  /* 0x00000000000075ab */ /* 0x000fec0000000000 */
[----:B------:R-:W-:Y:S01]  /*27b0*/  CCTL.IVALL ;  /* 0x00000000ff00798f */ /* 0x000fe20002000000 */
[----:B------:R-:W-:Y:S04]  /*27c0*/  BSSY.RECONVERGENT B0, `(.L_x_31) ;  /* 0x0000006000007945 */ /* 0x000fe80003800200 */
[----:B------:R-:W-:Y:S05]  /*27d0*/  @P0 BRA `(.L_x_32) ;  /* 0x0000000000100947 */ /* 0x000fea0003800000 */
[----:B------:R-:W3:Y:S01]  /*27e0*/  LDC.64 R8, c[0x0][0x390] ;  /* 0x0000e400ff087b82 */ /* 0x000ee20000000a00 */
[----:B0-----:R-:W-:Y:S02]  /*27f0*/  IMAD.MOV.U32 R6, RZ, RZ, 0x80 ;  /* 0x00000080ff067424 */ /* 0x001fe400078e00ff */
[----:B------:R-:W-:-:S05]  /*2800*/  IMAD.MOV.U32 R7, RZ, RZ, 0x0 ;  /* 0x00000000ff077424 */ /* 0x000fca00078e00ff */
[----:B---3--:R3:W5:Y:S02]  /*2810*/  ATOMG.E.ADD.64.STRONG.GPU PT, RZ, desc[UR10][R8.64], R6 ;  /* 0x8000000608ff79a8 */ /* 0x00876400081ef50a */
.L_x_32:
[----:B------:R-:W-:Y:S05]  /*2820*/  BSYNC.RECONVERGENT B0 ;  /* 0x0000000000007941 */ /* 0x000fea0003800200 */
.L_x_31:
[----:B0--3--:R-:W0:Y:S02]  /*2830*/  LDC.64 R6, c[0x0][0x390] ;  /* 0x0000e400ff067b82 */ /* 0x009e240000000a00 */
[----:B0-----:R-:W3:Y:S01]  /*2840*/  LDG.E.64 R6, desc[UR10][R6.64] ;  /* 0x0000000a06067981 */ /* 0x001ee2000c1e1b00 */
[----:B------:R-:W-:Y:S01]  /*2850*/  UIADD3 UR8, UP0, UPT, UR8, 0x80, URZ ;  /* 0x0000008008087890 */ /* 0x000fe2000ff1e0ff */
[----:B------:R-:W-:Y:S01]  /*2860*/  IADD3 R3, P1, PT, R3, 0x1000, RZ ;  /* 0x0000100003037810 */ /* 0x000fe20007f3e0ff */
[----:B------:R-:W-:Y:S02]  /*2870*/  VIADD R4, R4, 0x1000 ;  /* 0x0000100004047836 */ /* 0x000fe40000000000 */
[----:B------:R-:W-:Y:S02]  /*2880*/  UIADD3.X UR9, UPT, UPT, URZ, UR9, URZ, UP0, !UPT ;  /* 0x00000009ff097290 */ /* 0x000fe400087fe4ff */
[----:B------:R-:W-:Y:S01]  /*2890*/  IMAD.X R2, RZ, RZ, R2, P1 ;  /* 0x000000ffff027224 */ /* 0x000fe200008e0602 */
[----:B---3--:R-:W-:-:S04]  /*28a0*/  ISETP.GE.U32.AND P0, PT, R6, 0x200000, PT ;  /* 0x002000000600780c */ /* 0x008fc80003f06070 */
[----:B------:R-:W-:-:S13]  /*28b0*/  ISETP.GE.U32.AND.EX P0, PT, R7, RZ, PT, P0 ;  /* 0x000000ff0700720c */ /* 0x000fda0003f06100 */
[----:B------:R-:W-:Y:S05]  /*28c0*/  @!P0 BRA `(.L_x_33) ;  /* 0xffffffe400908947 */ /* 0x000fea000383ffff */
[----:B------:R-:W-:Y:S05]  /*28d0*/  EXIT ;  /* 0x000000000000794d */ /* 0x000fea0003800000 */
        .weak           $__internal_0_$__cuda_sm20_div_u16
        .type           $__internal_0_$__cuda_sm20_div_u16,@function
        .size           $__internal_0_$__cuda_sm20_div_u16,(.L_x_35 - $__internal_0_$__cuda_sm20_div_u16)
$__internal_0_$__cuda_sm20_div_u16:
[----:B------:R-:W0:Y:S01]  /*28e0*/  I2F.U16 R4, UR6 ;  /* 0x0000000600047d06 */ /* 0x000e220008101000 */
[----:B------:R-:W-:Y:S01]  /*28f0*/  IMAD.MOV.U32 R5, RZ, RZ, 0x4b800000 ;  /* 0x4b800000ff057424 */ /* 0x000fe200078e00ff */
[C---:B0-----:R-:W-:Y:S02]  /*2900*/  FSETP.GEU.AND P1, PT, |R4|.reuse, 1.175494350822287508e-38, PT ;  /* 0x008000000400780b */ /* 0x041fe40003f2e200 */
[----:B------:R-:W-:Y:S02]  /*2910*/  FSETP.GT.AND P0, PT, |R4|, 8.50705917302346158658e+37, PT ;  /* 0x7e8000000400780b */ /* 0x000fe40003f04200 */
[----:B------:R-:W-:-:S04]  /*2920*/  FSEL R5, R5, 1, !P1 ;  /* 0x3f80000005057808 */ /* 0x000fc80004800000 */
[----:B------:R-:W-:Y:S02]  /*2930*/  FSEL R5, R5, 0.25, !P0 ;  /* 0x3e80000005057808 */ /* 0x000fe40004000000 */
[----:B------:R-:W-:-:S03]  /*2940*/  ISETP.NE.U32.AND P0, PT, RZ, UR6, PT ;  /* 0x00000006ff007c0c */ /* 0x000fc6000bf05070 */
[----:B------:R-:W-:Y:S01]  /*2950*/  FMUL R6, R4, R5 ;  /* 0x0000000504067220 */ /* 0x000fe20000400000 */
[----:B------:R-:W-:-:S05]  /*2960*/  I2FP.F32.U32.RZ R4, 0x7fff ;  /* 0x00007fff00047845 */ /* 0x000fca000020d000 */
[----:B------:R-:W0:Y:S02]  /*2970*/  MUFU.RCP R6, R6 ;  /* 0x0000000600067308 */ /* 0x000e240000001000 */
[----:B0-----:R-:W-:-:S04]  /*2980*/  FMUL R5, R5, R6 ;  /* 0x0000000605057220 */ /* 0x001fc80000400000 */
[----:B------:R-:W-:-:S04]  /*2990*/  VIADD R5, R5, 0x2 ;  /* 0x0000000205057836 */ /* 0x000fc80000000000 */
[----:B------:R-:W-:Y:S01]  /*29a0*/  FMUL.RZ R7, R4, R5 ;  /* 0x0000000504077220 */ /* 0x000fe2000040c000 */
[----:B------:R-:W-:Y:S02]  /*29b0*/  IMAD.MOV.U32 R4, RZ, RZ, R9 ;  /* 0x000000ffff047224 */ /* 0x000fe400078e0009 */
[----:B------:R-:W-:-:S03]  /*29c0*/  IMAD.MOV.U32 R5, RZ, RZ, 0x0 ;  /* 0x00000000ff057424 */ /* 0x000fc600078e00ff */
[----:B------:R-:W0:Y:S02]  /*29d0*/  F2I.U32.TRUNC.NTZ R7, R7 ;  /* 0x0000000700077305 */ /* 0x000e24000020f000 */
[----:B0-----:R-:W-:Y:S01]  /*29e0*/  LOP3.LUT R8, R7, 0xffff, RZ, 0xc0, !PT ;  /* 0x0000ffff07087812 */ /* 0x001fe200078ec0ff */
[----:B------:R-:W-:Y:S01]  /*29f0*/  @!P0 IMAD.MOV.U32 R8, RZ, RZ, -0x1 ;  /* 0xffffffffff088424 */ /* 0x000fe200078e00ff */
[----:B------:R-:W-:Y:S06]  /*2a00*/  RET.REL.NODEC R4 `(_Z15officers_kernelyPhPy) ;  /* 0xffffffd4047c7950 */ /* 0x000fec0003c3ffff */
.L_x_34:
[----:B------:R-:W-:-:S00]  /*2a10*/  BRA `(.L_x_34) ;  /* 0xfffffffc00fc7947 */ /* 0x000fc0000383ffff */
[----:B------:R-:W-:-:S00]  /*2a20*/  NOP ;  /* 0x0000000000007918 */ /* 0x000fc00000000000 */
        /* <DEDUP_REMOVED lines=13> */
.L_x_35:


//--------------------- .nv.shared._Z15officers_kernelyPhPy --------------------------
	.section	.nv.shared._Z15officers_kernelyPhPy,"aw",@nobits
	.sectionflags	@""
	.align	8
.nv.shared._Z15officers_kernelyPhPy:
	.zero		33801


//--------------------- .nv.shared.reserved.0     --------------------------
	.section	.nv.shared.reserved.0,"aw",@nobits
	.weak		__nv_reservedSMEM_offset_0_alias
	.size		__nv_reservedSMEM_offset_0_alias, 0, 64
	.other		__nv_reservedSMEM_offset_0_alias,@"STO_CUDA_RESERVED_SHARED STV_DEFAULT"
__nv_reservedSMEM_offset_0_alias:
	.zero		0
	.zero		64


//--------------------- .nv.constant0._Z15officers_kernelyPhPy --------------------------
	.section	.nv.constant0._Z15officers_kernelyPhPy,"a",@progbits
	.sectionflags	@""
	.align	4
.nv.constant0._Z15officers_kernelyPhPy:
	.zero		920


//--------------------- SYMBOLS --------------------------

	.type		.nv.reservedSmem.offset0,@object
	.size		.nv.reservedSmem.offset0,0x4
	.type		.nv.reservedSmem.cap,@object
	.size		.nv.reservedSmem.cap,0x4
